	.target	sm_90a

	.elftype	@"ET_EXEC"


//--------------------- .note.nv.tkinfo           --------------------------
	.section	.note.nv.tkinfo,"",@"SHT_NOTE"
	.sectionflags	@"SHF_NOTE_NV_TKINFO"
	.tkinfo
        /*0018*/ 	.word	0x00000002
        /*0030*/ 	.string	""
        /*0030*/ 	.string	"ptxas"
        /*0030*/ 	.string	"Cuda compilation tools, release 13.0, V13.0.88"
        /*0030*/ 	.string	"Build cuda_13.0.r13.0/compiler.36424714_0"
        /*0030*/ 	.string	"-arch sm_90a -m 64 "



//--------------------- .note.nv.cuinfo           --------------------------
	.section	.note.nv.cuinfo,"",@"SHT_NOTE"
	.sectionflags	@"SHF_NOTE_NV_CUINFO"
        /*0018*/ 	.short	0x0002
        /*001a*/ 	.short	0x005a
        /*001c*/ 	.short	0x0082
	.zero		2


//--------------------- .nv.info                  --------------------------
	.section	.nv.info,"",@"SHT_CUDA_INFO"
	.align	4


	//----- nvinfo : EIATTR_REGCOUNT
	.align		4
        /*0000*/ 	.byte	0x04, 0x2f
        /*0002*/ 	.short	(.L_15 - .L_14)
	.align		4
.L_14:
        /*0004*/ 	.word	index@(_ZN7cutlass13device_kernelINS_4gemm6kernel13GemmUniversalIN4cute5tupleIJiiiiEEENS1_10collective13CollectiveMmaINS1_34MainloopSm90TmaGmmaWarpSpecializedILi3ENS5_IJNS4_1CILi1EEESB_SB_EEENS1_35KernelTmaWarpSpecializedCooperativeEEENS5_IJNSA_ILi128EEENSA_ILi64EEESF_EEENS_10bfloat16_tENS5_IJlSB_lEEESI_SJ_NS4_8TiledMMAINS4_8MMA_AtomIJNS4_4SM904GMMA27MMA_64x64x16_F32BF16BF16_SSILNSN_5MajorE0ELSP_0ELNSN_7ScaleInE1ELSQ_1EEEEEENS4_6LayoutINS5_IJNSA_ILi2EEESB_SB_EEENS5_IJSB_NSA_ILi0EEESW_EEEEENS5_IJNS4_10UnderscoreESZ_SZ_EEEEENS4_13SM90_TMA_LOADENS4_14ComposedLayoutINS4_7SwizzleILi3ELi4ELi3EEENS4_18smem_ptr_flag_bitsILi16EEENST_INS5_IJNSA_ILi8EEESG_EEENS5_IJSG_SB_EEEEEEEvNS4_8identityES12_S1C_vS1D_EENS_8epilogue10collective6detail29Sm90TmaWarpSpecializedAdapterINS1G_15DefaultEpilogueISI_SJ_SJ_NS1F_6thread17LinearCombinationISI_Li1EffLNS1K_9ScaleType4KindE0ELNS_15FloatRoundStyleE2ESI_EENS1_15EpilogueDefaultEEEEEvvEEEEvNT_6ParamsE)
        /*0008*/ 	.word	0x000000a8


	//----- nvinfo : EIATTR_FRAME_SIZE
	.align		4
.L_15:
        /*000c*/ 	.byte	0x04, 0x11
        /*000e*/ 	.short	(.L_17 - .L_16)
	.align		4
.L_16:
        /*0010*/ 	.word	index@(_ZN7cutlass13device_kernelINS_4gemm6kernel13GemmUniversalIN4cute5tupleIJiiiiEEENS1_10collective13CollectiveMmaINS1_34MainloopSm90TmaGmmaWarpSpecializedILi3ENS5_IJNS4_1CILi1EEESB_SB_EEENS1_35KernelTmaWarpSpecializedCooperativeEEENS5_IJNSA_ILi128EEENSA_ILi64EEESF_EEENS_10bfloat16_tENS5_IJlSB_lEEESI_SJ_NS4_8TiledMMAINS4_8MMA_AtomIJNS4_4SM904GMMA27MMA_64x64x16_F32BF16BF16_SSILNSN_5MajorE0ELSP_0ELNSN_7ScaleInE1ELSQ_1EEEEEENS4_6LayoutINS5_IJNSA_ILi2EEESB_SB_EEENS5_IJSB_NSA_ILi0EEESW_EEEEENS5_IJNS4_10UnderscoreESZ_SZ_EEEEENS4_13SM90_TMA_LOADENS4_14ComposedLayoutINS4_7SwizzleILi3ELi4ELi3EEENS4_18smem_ptr_flag_bitsILi16EEENST_INS5_IJNSA_ILi8EEESG_EEENS5_IJSG_SB_EEEEEEEvNS4_8identityES12_S1C_vS1D_EENS_8epilogue10collective6detail29Sm90TmaWarpSpecializedAdapterINS1G_15DefaultEpilogueISI_SJ_SJ_NS1F_6thread17LinearCombinationISI_Li1EffLNS1K_9ScaleType4KindE0ELNS_15FloatRoundStyleE2ESI_EENS1_15EpilogueDefaultEEEEEvvEEEEvNT_6ParamsE)
        /*0014*/ 	.word	0x00000000


	//----- nvinfo : EIATTR_MIN_STACK_SIZE
	.align		4
.L_17:
        /*0018*/ 	.byte	0x04, 0x12
        /*001a*/ 	.short	(.L_19 - .L_18)
	.align		4
.L_18:
        /*001c*/ 	.word	index@(_ZN7cutlass13device_kernelINS_4gemm6kernel13GemmUniversalIN4cute5tupleIJiiiiEEENS1_10collective13CollectiveMmaINS1_34MainloopSm90TmaGmmaWarpSpecializedILi3ENS5_IJNS4_1CILi1EEESB_SB_EEENS1_35KernelTmaWarpSpecializedCooperativeEEENS5_IJNSA_ILi128EEENSA_ILi64EEESF_EEENS_10bfloat16_tENS5_IJlSB_lEEESI_SJ_NS4_8TiledMMAINS4_8MMA_AtomIJNS4_4SM904GMMA27MMA_64x64x16_F32BF16BF16_SSILNSN_5MajorE0ELSP_0ELNSN_7ScaleInE1ELSQ_1EEEEEENS4_6LayoutINS5_IJNSA_ILi2EEESB_SB_EEENS5_IJSB_NSA_ILi0EEESW_EEEEENS5_IJNS4_10UnderscoreESZ_SZ_EEEEENS4_13SM90_TMA_LOADENS4_14ComposedLayoutINS4_7SwizzleILi3ELi4ELi3EEENS4_18smem_ptr_flag_bitsILi16EEENST_INS5_IJNSA_ILi8EEESG_EEENS5_IJSG_SB_EEEEEEEvNS4_8identityES12_S1C_vS1D_EENS_8epilogue10collective6detail29Sm90TmaWarpSpecializedAdapterINS1G_15DefaultEpilogueISI_SJ_SJ_NS1F_6thread17LinearCombinationISI_Li1EffLNS1K_9ScaleType4KindE0ELNS_15FloatRoundStyleE2ESI_EENS1_15EpilogueDefaultEEEEEvvEEEEvNT_6ParamsE)
        /*0020*/ 	.word	0x00000000
.L_19:


//--------------------- .nv.compat                --------------------------
	.section	.nv.compat,"",@"SHT_CUDA_COMPAT_INFO"
	.align	4
        /*0000*/ 	.byte	0x02, 0x09, 0x01, 0x00, 0x02, 0x02, 0x04, 0x00, 0x02, 0x05, 0x05, 0x00, 0x03, 0x07, 0x01, 0x01
        /*0010*/ 	.byte	0x02, 0x03, 0x01, 0x00, 0x02, 0x06, 0x01, 0x00, 0x04, 0x0b, 0x08, 0x00, 0x00, 0x00, 0x00, 0x00
        /*0020*/ 	.byte	0x00, 0x00, 0x00, 0x00


//--------------------- .nv.info._ZN7cutlass13device_kernelINS_4gemm6kernel13GemmUniversalIN4cute5tupleIJiiiiEEENS1_10collective13CollectiveMmaINS1_34MainloopSm90TmaGmmaWarpSpecializedILi3ENS5_IJNS4_1CILi1EEESB_SB_EEENS1_35KernelTmaWarpSpecializedCooperativeEEENS5_IJNSA_ILi128EEENSA_ILi64EEESF_EEENS_10bfloat16_tENS5_IJlSB_lEEESI_SJ_NS4_8TiledMMAINS4_8MMA_AtomIJNS4_4SM904GMMA27MMA_64x64x16_F32BF16BF16_SSILNSN_5MajorE0ELSP_0ELNSN_7ScaleInE1ELSQ_1EEEEEENS4_6LayoutINS5_IJNSA_ILi2EEESB_SB_EEENS5_IJSB_NSA_ILi0EEESW_EEEEENS5_IJNS4_10UnderscoreESZ_SZ_EEEEENS4_13SM90_TMA_LOADENS4_14ComposedLayoutINS4_7SwizzleILi3ELi4ELi3EEENS4_18smem_ptr_flag_bitsILi16EEENST_INS5_IJNSA_ILi8EEESG_EEENS5_IJSG_SB_EEEEEEEvNS4_8identityES12_S1C_vS1D_EENS_8epilogue10collective6detail29Sm90TmaWarpSpecializedAdapterINS1G_15DefaultEpilogueISI_SJ_SJ_NS1F_6thread17LinearCombinationISI_Li1EffLNS1K_9ScaleType4KindE0ELNS_15FloatRoundStyleE2ESI_EENS1_15EpilogueDefaultEEEEEvvEEEEvNT_6ParamsE --------------------------
	.section	.nv.info._ZN7cutlass13device_kernelINS_4gemm6kernel13GemmUniversalIN4cute5tupleIJiiiiEEENS1_10collective13CollectiveMmaINS1_34MainloopSm90TmaGmmaWarpSpecializedILi3ENS5_IJNS4_1CILi1EEESB_SB_EEENS1_35KernelTmaWarpSpecializedCooperativeEEENS5_IJNSA_ILi128EEENSA_ILi64EEESF_EEENS_10bfloat16_tENS5_IJlSB_lEEESI_SJ_NS4_8TiledMMAINS4_8MMA_AtomIJNS4_4SM904GMMA27MMA_64x64x16_F32BF16BF16_SSILNSN_5MajorE0ELSP_0ELNSN_7ScaleInE1ELSQ_1EEEEEENS4_6LayoutINS5_IJNSA_ILi2EEESB_SB_EEENS5_IJSB_NSA_ILi0EEESW_EEEEENS5_IJNS4_10UnderscoreESZ_SZ_EEEEENS4_13SM90_TMA_LOADENS4_14ComposedLayoutINS4_7SwizzleILi3ELi4ELi3EEENS4_18smem_ptr_flag_bitsILi16EEENST_INS5_IJNSA_ILi8EEESG_EEENS5_IJSG_SB_EEEEEEEvNS4_8identityES12_S1C_vS1D_EENS_8epilogue10collective6detail29Sm90TmaWarpSpecializedAdapterINS1G_15DefaultEpilogueISI_SJ_SJ_NS1F_6thread17LinearCombinationISI_Li1EffLNS1K_9ScaleType4KindE0ELNS_15FloatRoundStyleE2ESI_EENS1_15EpilogueDefaultEEEEEvvEEEEvNT_6ParamsE,"",@"SHT_CUDA_INFO"
	.sectionflags	@""
	.align	4


	//----- nvinfo : EIATTR_CUDA_API_VERSION
	.align		4
        /*0000*/ 	.byte	0x04, 0x37
        /*0002*/ 	.short	(.L_21 - .L_20)
.L_20:
        /*0004*/ 	.word	0x00000082


	//----- nvinfo : EIATTR_KPARAM_INFO
	.align		4
.L_21:
        /*0008*/ 	.byte	0x04, 0x17
        /*000a*/ 	.short	(.L_23 - .L_22)
.L_22:
        /*000c*/ 	.word	0x00000000
        /*0010*/ 	.short	0x0000
        /*0012*/ 	.short	0x0070
        /*0014*/ 	.byte	0x00, 0xf0, 0x01, 0x10


	//----- nvinfo : EIATTR_SPARSE_MMA_MASK
	.align		4
.L_23:
        /*0018*/ 	.byte	0x03, 0x50
        /*001a*/ 	.short	0x0000


	//----- nvinfo : EIATTR_MAXREG_COUNT
	.align		4
        /*001c*/ 	.byte	0x03, 0x1b
        /*001e*/ 	.short	0x00a8


	//----- nvinfo : EIATTR_NUM_BARRIERS
	.align		4
        /*0020*/ 	.byte	0x02, 0x4c
        /*0022*/ 	.byte	0x01
	.zero		1


	//----- nvinfo : EIATTR_EXTERNS
	.align		4
        /*0024*/ 	.byte	0x04, 0x0f
        /*0026*/ 	.short	(.L_25 - .L_24)


	//   ....[0]....
	.align		4
.L_24:
        /*0028*/ 	.word	index@(__assertfail)


	//----- nvinfo : EIATTR_MERCURY_ISA_VERSION
	.align		4
.L_25:
        /*002c*/ 	.byte	0x03, 0x5f
        /*002e*/ 	.short	0x0101


	//----- nvinfo : EIATTR_INT_WARP_WIDE_INSTR_OFFSETS
	.align		4
        /*0030*/ 	.byte	0x04, 0x31
        /*0032*/ 	.short	(.L_27 - .L_26)


	//   ....[0]....
.L_26:
        /*0034*/ 	.word	0x000003d0


	//   ....[1]....
        /*0038*/ 	.word	0x000003e0


	//   ....[2]....
        /*003c*/ 	.word	0x000004a0


	//----- nvinfo : EIATTR_COOP_GROUP_MASK_REGIDS
	.align		4
.L_27:
        /*0040*/ 	.byte	0x04, 0x29
        /*0042*/ 	.short	(.L_29 - .L_28)


	//   ....[0]....
.L_28:
        /*0044*/ 	.word	0xffffffff


	//   ....[1]....
        /*0048*/ 	.word	0xffffffff


	//   ....[2]....
        /*004c*/ 	.word	0xffffffff


	//   ....[3]....
        /*0050*/ 	.word	0xffffffff


	//   ....[4]....
        /*0054*/ 	.word	0xffffffff


	//----- nvinfo : EIATTR_COOP_GROUP_INSTR_OFFSETS
	.align		4
.L_29:
        /*0058*/ 	.byte	0x04, 0x28
        /*005a*/ 	.short	(.L_31 - .L_30)


	//   ....[0]....
.L_30:
        /*005c*/ 	.word	0x00000060


	//   ....[1]....
        /*0060*/ 	.word	0x00000070


	//   ....[2]....
        /*0064*/ 	.word	0x00000130


	//   ....[3]....
        /*0068*/ 	.word	0x000002a0


	//   ....[4]....
        /*006c*/ 	.word	0x000011a0


	//----- nvinfo : EIATTR_REG_RECONFIG
	.align		4
.L_31:
        /*0070*/ 	.byte	0x01, 0x54
	.zero		2


	//----- nvinfo : EIATTR_SYSCALL_OFFSETS
	.align		4
        /*0074*/ 	.byte	0x04, 0x46
        /*0076*/ 	.short	(.L_33 - .L_32)


	//   ....[0]....
.L_32:
        /*0078*/ 	.word	0x00001390


	//----- nvinfo : EIATTR_MBARRIER_INSTR_OFFSETS
	.align		4
.L_33:
        /*007c*/ 	.byte	0x04, 0x39
        /*007e*/ 	.short	(.L_35 - .L_34)


	//   ....[0]....
.L_34:
        /*0080*/ 	.word	0x00000230
        /*0084*/ 	.word	0x000000ff
        /*0088*/ 	.word	0x00000000
        /*008c*/ 	.short	0x0100
        /*008e*/ 	.byte	0x08
	.zero		1


	//   ....[1]....
        /*0090*/ 	.word	0x00000240
        /*0094*/ 	.word	0x000000ff
        /*0098*/ 	.word	0x00000018
        /*009c*/ 	.short	0x0100
        /*009e*/ 	.byte	0x08
	.zero		1


	//   ....[2]....
        /*00a0*/ 	.word	0x00000250
        /*00a4*/ 	.word	0x000000ff
        /*00a8*/ 	.word	0x00000008
        /*00ac*/ 	.short	0x0100
        /*00ae*/ 	.byte	0x08
	.zero		1


	//   ....[3]....
        /*00b0*/ 	.word	0x00000260
        /*00b4*/ 	.word	0x000000ff
        /*00b8*/ 	.word	0x00000020
        /*00bc*/ 	.short	0x0100
        /*00be*/ 	.byte	0x08
	.zero		1


	//   ....[4]....
        /*00c0*/ 	.word	0x00000270
        /*00c4*/ 	.word	0x000000ff
        /*00c8*/ 	.word	0x00000010
        /*00cc*/ 	.short	0x0100
        /*00ce*/ 	.byte	0x08
	.zero		1


	//   ....[5]....
        /*00d0*/ 	.word	0x00000280
        /*00d4*/ 	.word	0x000000ff
        /*00d8*/ 	.word	0x00000028
        /*00dc*/ 	.short	0x0100
        /*00de*/ 	.byte	0x08
	.zero		1


	//   ....[6]....
        /*00e0*/ 	.word	0x00000520
        /*00e4*/ 	.word	0x000000ff
        /*00e8*/ 	.word	0x00000040
        /*00ec*/ 	.short	0x0100
        /*00ee*/ 	.byte	0x08
	.zero		1


	//   ....[7]....
        /*00f0*/ 	.word	0x000005a0
        /*00f4*/ 	.word	0x000000ff
        /*00f8*/ 	.word	0x00000048
        /*00fc*/ 	.short	0x0100
        /*00fe*/ 	.byte	0x08
	.zero		1


	//   ....[8]....
        /*0100*/ 	.word	0x00001410
        /*0104*/ 	.word	0x00000003
        /*0108*/ 	.word	0x00000000
        /*010c*/ 	.short	0x010a
        /*010e*/ 	.byte	0x3f
	.zero		1


	//   ....[9]....
        /*0110*/ 	.word	0x00001470
        /*0114*/ 	.word	0x00000003
        /*0118*/ 	.word	0x00000000
        /*011c*/ 	.short	0x010a
        /*011e*/ 	.byte	0x3f
	.zero		1


	//   ....[10]....
        /*0120*/ 	.word	0x00001980
        /*0124*/ 	.word	0x000000ff
        /*0128*/ 	.word	0x00000000
        /*012c*/ 	.short	0x010a
        /*012e*/ 	.byte	0x08
	.zero		1


	//   ....[11]....
        /*0130*/ 	.word	0x000019c0
        /*0134*/ 	.word	0x000000ff
        /*0138*/ 	.word	0x00000000
        /*013c*/ 	.short	0x010a
        /*013e*/ 	.byte	0x08
	.zero		1


	//   ....[12]....
        /*0140*/ 	.word	0x00001de0
        /*0144*/ 	.word	0x000000ff
        /*0148*/ 	.word	0x00000000
        /*014c*/ 	.short	0x0101
        /*014e*/ 	.byte	0x07
	.zero		1


	//   ....[13]....
        /*0150*/ 	.word	0x00001fc0
        /*0154*/ 	.word	0x000000ff
        /*0158*/ 	.word	0x00000000
        /*015c*/ 	.short	0x0101
        /*015e*/ 	.byte	0x06
	.zero		1


	//   ....[14]....
        /*0160*/ 	.word	0x00005380
        /*0164*/ 	.word	0x0000000e
        /*0168*/ 	.word	0x00000018
        /*016c*/ 	.short	0x010a
        /*016e*/ 	.byte	0x3f
	.zero		1


	//   ....[15]....
        /*0170*/ 	.word	0x000057d0
        /*0174*/ 	.word	0x00000006
        /*0178*/ 	.word	0x00000048
        /*017c*/ 	.short	0x0101
        /*017e*/ 	.byte	0x3f
	.zero		1


	//   ....[16]....
        /*0180*/ 	.word	0x00005ef0
        /*0184*/ 	.word	0x00000007
        /*0188*/ 	.word	0x00000000
        /*018c*/ 	.short	0x010a
        /*018e*/ 	.byte	0x3f
	.zero		1


	//   ....[17]....
        /*0190*/ 	.word	0x00005f70
        /*0194*/ 	.word	0x00000009
        /*0198*/ 	.word	0x00000000
        /*019c*/ 	.short	0x010a
        /*019e*/ 	.byte	0x3f
	.zero		1


	//   ....[18]....
        /*01a0*/ 	.word	0x00006000
        /*01a4*/ 	.word	0x00000003
        /*01a8*/ 	.word	0x00000000
        /*01ac*/ 	.short	0x010a
        /*01ae*/ 	.byte	0x3f
	.zero		1


	//   ....[19]....
        /*01b0*/ 	.word	0x00006060
        /*01b4*/ 	.word	0x00000003
        /*01b8*/ 	.word	0x00000000
        /*01bc*/ 	.short	0x010a
        /*01be*/ 	.byte	0x3f
	.zero		1


	//   ....[20]....
        /*01c0*/ 	.word	0x000060c0
        /*01c4*/ 	.word	0x00000004
        /*01c8*/ 	.word	0x00000000
        /*01cc*/ 	.short	0x010a
        /*01ce*/ 	.byte	0x3f
	.zero		1


	//   ....[21]....
        /*01d0*/ 	.word	0x00006190
        /*01d4*/ 	.word	0x0000000e
        /*01d8*/ 	.word	0x00000018
        /*01dc*/ 	.short	0x010a
        /*01de*/ 	.byte	0x3f
	.zero		1


	//   ....[22]....
        /*01e0*/ 	.word	0x00006260
        /*01e4*/ 	.word	0x00000007
        /*01e8*/ 	.word	0x00000000
        /*01ec*/ 	.short	0x010a
        /*01ee*/ 	.byte	0x3f
	.zero		1


	//   ....[23]....
        /*01f0*/ 	.word	0x000062b0
        /*01f4*/ 	.word	0x00000009
        /*01f8*/ 	.word	0x00000000
        /*01fc*/ 	.short	0x010a
        /*01fe*/ 	.byte	0x3f
	.zero		1


	//----- nvinfo : EIATTR_NUM_MBARRIERS
	.align		4
.L_35:
        /*0200*/ 	.byte	0x03, 0x38
        /*0202*/ 	.short	0x0008


	//----- nvinfo : EIATTR_EXIT_INSTR_OFFSETS
	.align		4
        /*0204*/ 	.byte	0x04, 0x1c
        /*0206*/ 	.short	(.L_37 - .L_36)


	//   ....[0]....
.L_36:
        /*0208*/ 	.word	0x00000640


	//   ....[1]....
        /*020c*/ 	.word	0x00000f00


	//   ....[2]....
        /*0210*/ 	.word	0x00004a60


	//   ....[3]....
        /*0214*/ 	.word	0x00005090


	//   ....[4]....
        /*0218*/ 	.word	0x00006050


	//----- nvinfo : EIATTR_MAX_THREADS
	.align		4
.L_37:
        /*021c*/ 	.byte	0x04, 0x05
        /*021e*/ 	.short	(.L_39 - .L_38)
.L_38:
        /*0220*/ 	.word	0x00000180
        /*0224*/ 	.word	0x00000001
        /*0228*/ 	.word	0x00000001


	//----- nvinfo : EIATTR_CRS_STACK_SIZE
	.align		4
.L_39:
        /*022c*/ 	.byte	0x04, 0x1e
        /*022e*/ 	.short	(.L_41 - .L_40)
.L_40:
        /*0230*/ 	.word	0x00000000


	//----- nvinfo : EIATTR_CBANK_PARAM_SIZE
	.align		4
.L_41:
        /*0234*/ 	.byte	0x03, 0x19
        /*0236*/ 	.short	0x0470


	//----- nvinfo : EIATTR_PARAM_CBANK
	.align		4
        /*0238*/ 	.byte	0x04, 0x0a
        /*023a*/ 	.short	(.L_43 - .L_42)
	.align		4
.L_42:
        /*023c*/ 	.word	index@(.nv.constant0._ZN7cutlass13device_kernelINS_4gemm6kernel13GemmUniversalIN4cute5tupleIJiiiiEEENS1_10collective13CollectiveMmaINS1_34MainloopSm90TmaGmmaWarpSpecializedILi3ENS5_IJNS4_1CILi1EEESB_SB_EEENS1_35KernelTmaWarpSpecializedCooperativeEEENS5_IJNSA_ILi128EEENSA_ILi64EEESF_EEENS_10bfloat16_tENS5_IJlSB_lEEESI_SJ_NS4_8TiledMMAINS4_8MMA_AtomIJNS4_4SM904GMMA27MMA_64x64x16_F32BF16BF16_SSILNSN_5MajorE0ELSP_0ELNSN_7ScaleInE1ELSQ_1EEEEEENS4_6LayoutINS5_IJNSA_ILi2EEESB_SB_EEENS5_IJSB_NSA_ILi0EEESW_EEEEENS5_IJNS4_10UnderscoreESZ_SZ_EEEEENS4_13SM90_TMA_LOADENS4_14ComposedLayoutINS4_7SwizzleILi3ELi4ELi3EEENS4_18smem_ptr_flag_bitsILi16EEENST_INS5_IJNSA_ILi8EEESG_EEENS5_IJSG_SB_EEEEEEEvNS4_8identityES12_S1C_vS1D_EENS_8epilogue10collective6detail29Sm90TmaWarpSpecializedAdapterINS1G_15DefaultEpilogueISI_SJ_SJ_NS1F_6thread17LinearCombinationISI_Li1EffLNS1K_9ScaleType4KindE0ELNS_15FloatRoundStyleE2ESI_EENS1_15EpilogueDefaultEEEEEvvEEEEvNT_6ParamsE)
        /*0240*/ 	.short	0x0210
        /*0242*/ 	.short	0x0470


	//----- nvinfo : EIATTR_SW_WAR
	.align		4
.L_43:
        /*0244*/ 	.byte	0x04, 0x36
        /*0246*/ 	.short	(.L_45 - .L_44)
.L_44:
        /*0248*/ 	.word	0x00000008
.L_45:


//--------------------- .nv.callgraph             --------------------------
	.section	.nv.callgraph,"",@"SHT_CUDA_CALLGRAPH"
	.align	4
	.sectionentsize	8
	.align		4
        /*0000*/ 	.word	0x00000000
	.align		4
        /*0004*/ 	.word	0xffffffff
	.align		4
        /*0008*/ 	.word	index@(_ZN7cutlass13device_kernelINS_4gemm6kernel13GemmUniversalIN4cute5tupleIJiiiiEEENS1_10collective13CollectiveMmaINS1_34MainloopSm90TmaGmmaWarpSpecializedILi3ENS5_IJNS4_1CILi1EEESB_SB_EEENS1_35KernelTmaWarpSpecializedCooperativeEEENS5_IJNSA_ILi128EEENSA_ILi64EEESF_EEENS_10bfloat16_tENS5_IJlSB_lEEESI_SJ_NS4_8TiledMMAINS4_8MMA_AtomIJNS4_4SM904GMMA27MMA_64x64x16_F32BF16BF16_SSILNSN_5MajorE0ELSP_0ELNSN_7ScaleInE1ELSQ_1EEEEEENS4_6LayoutINS5_IJNSA_ILi2EEESB_SB_EEENS5_IJSB_NSA_ILi0EEESW_EEEEENS5_IJNS4_10UnderscoreESZ_SZ_EEEEENS4_13SM90_TMA_LOADENS4_14ComposedLayoutINS4_7SwizzleILi3ELi4ELi3EEENS4_18smem_ptr_flag_bitsILi16EEENST_INS5_IJNSA_ILi8EEESG_EEENS5_IJSG_SB_EEEEEEEvNS4_8identityES12_S1C_vS1D_EENS_8epilogue10collective6detail29Sm90TmaWarpSpecializedAdapterINS1G_15DefaultEpilogueISI_SJ_SJ_NS1F_6thread17LinearCombinationISI_Li1EffLNS1K_9ScaleType4KindE0ELNS_15FloatRoundStyleE2ESI_EENS1_15EpilogueDefaultEEEEEvvEEEEvNT_6ParamsE)
	.align		4
        /*000c*/ 	.word	index@(__assertfail)
	.align		4
        /*0010*/ 	.word	0x00000000
	.align		4
        /*0014*/ 	.word	0xfffffffe
	.align		4
        /*0018*/ 	.word	0x00000000
	.align		4
        /*001c*/ 	.word	0xfffffffd
	.align		4
        /*0020*/ 	.word	0x00000000
	.align		4
        /*0024*/ 	.word	0xfffffffc


//--------------------- .nv.constant4             --------------------------
	.section	.nv.constant4,"a",@progbits
	.align	8
	.align		8
.nv.constant4:
        /*0000*/ 	.dword	__assertfail
	.align		8
        /*0008*/ 	.dword	__unnamed_1
	.align		8
        /*0010*/ 	.dword	_ZN40_INTERNAL_6f37d386_4_k_cu_8fa0f960_198394cuda3std3__45__cpo5beginE
	.align		8
        /*0018*/ 	.dword	_ZN40_INTERNAL_6f37d386_4_k_cu_8fa0f960_198394cuda3std3__45__cpo3endE
	.align		8
        /*0020*/ 	.dword	_ZN40_INTERNAL_6f37d386_4_k_cu_8fa0f960_198394cuda3std3__45__cpo6cbeginE
	.align		8
        /*0028*/ 	.dword	_ZN40_INTERNAL_6f37d386_4_k_cu_8fa0f960_198394cuda3std3__45__cpo4cendE
	.align		8
        /*0030*/ 	.dword	_ZN40_INTERNAL_6f37d386_4_k_cu_8fa0f960_198394cuda3std3__442_GLOBAL__N__6f37d386_4_k_cu_8fa0f960_198396ignoreE
	.align		8
        /*0038*/ 	.dword	_ZN40_INTERNAL_6f37d386_4_k_cu_8fa0f960_198394cuda3std3__419piecewise_constructE
	.align		8
        /*0040*/ 	.dword	_ZN40_INTERNAL_6f37d386_4_k_cu_8fa0f960_198394cuda3std3__48in_placeE
	.align		8
        /*0048*/ 	.dword	_ZN40_INTERNAL_6f37d386_4_k_cu_8fa0f960_198394cuda3std6ranges3__45__cpo4swapE
	.align		8
        /*0050*/ 	.dword	_ZN40_INTERNAL_6f37d386_4_k_cu_8fa0f960_198394cuda3std6ranges3__45__cpo9iter_moveE
	.align		8
        /*0058*/ 	.dword	_ZN40_INTERNAL_6f37d386_4_k_cu_8fa0f960_198394cute7productE
	.align		8
        /*0060*/ 	.dword	_ZN40_INTERNAL_6f37d386_4_k_cu_8fa0f960_198394cute1_E
	.align		8
        /*0068*/ 	.dword	$str$22
	.align		8
        /*0070*/ 	.dword	$str$23


//--------------------- .text._ZN7cutlass13device_kernelINS_4gemm6kernel13GemmUniversalIN4cute5tupleIJiiiiEEENS1_10collective13CollectiveMmaINS1_34MainloopSm90TmaGmmaWarpSpecializedILi3ENS5_IJNS4_1CILi1EEESB_SB_EEENS1_35KernelTmaWarpSpecializedCooperativeEEENS5_IJNSA_ILi128EEENSA_ILi64EEESF_EEENS_10bfloat16_tENS5_IJlSB_lEEESI_SJ_NS4_8TiledMMAINS4_8MMA_AtomIJNS4_4SM904GMMA27MMA_64x64x16_F32BF16BF16_SSILNSN_5MajorE0ELSP_0ELNSN_7ScaleInE1ELSQ_1EEEEEENS4_6LayoutINS5_IJNSA_ILi2EEESB_SB_EEENS5_IJSB_NSA_ILi0EEESW_EEEEENS5_IJNS4_10UnderscoreESZ_SZ_EEEEENS4_13SM90_TMA_LOADENS4_14ComposedLayoutINS4_7SwizzleILi3ELi4ELi3EEENS4_18smem_ptr_flag_bitsILi16EEENST_INS5_IJNSA_ILi8EEESG_EEENS5_IJSG_SB_EEEEEEEvNS4_8identityES12_S1C_vS1D_EENS_8epilogue10collective6detail29Sm90TmaWarpSpecializedAdapterINS1G_15DefaultEpilogueISI_SJ_SJ_NS1F_6thread17LinearCombinationISI_Li1EffLNS1K_9ScaleType4KindE0ELNS_15FloatRoundStyleE2ESI_EENS1_15EpilogueDefaultEEEEEvvEEEEvNT_6ParamsE --------------------------
	.section	.text._ZN7cutlass13device_kernelINS_4gemm6kernel13GemmUniversalIN4cute5tupleIJiiiiEEENS1_10collective13CollectiveMmaINS1_34MainloopSm90TmaGmmaWarpSpecializedILi3ENS5_IJNS4_1CILi1EEESB_SB_EEENS1_35KernelTmaWarpSpecializedCooperativeEEENS5_IJNSA_ILi128EEENSA_ILi64EEESF_EEENS_10bfloat16_tENS5_IJlSB_lEEESI_SJ_NS4_8TiledMMAINS4_8MMA_AtomIJNS4_4SM904GMMA27MMA_64x64x16_F32BF16BF16_SSILNSN_5MajorE0ELSP_0ELNSN_7ScaleInE1ELSQ_1EEEEEENS4_6LayoutINS5_IJNSA_ILi2EEESB_SB_EEENS5_IJSB_NSA_ILi0EEESW_EEEEENS5_IJNS4_10UnderscoreESZ_SZ_EEEEENS4_13SM90_TMA_LOADENS4_14ComposedLayoutINS4_7SwizzleILi3ELi4ELi3EEENS4_18smem_ptr_flag_bitsILi16EEENST_INS5_IJNSA_ILi8EEESG_EEENS5_IJSG_SB_EEEEEEEvNS4_8identityES12_S1C_vS1D_EENS_8epilogue10collective6detail29Sm90TmaWarpSpecializedAdapterINS1G_15DefaultEpilogueISI_SJ_SJ_NS1F_6thread17LinearCombinationISI_Li1EffLNS1K_9ScaleType4KindE0ELNS_15FloatRoundStyleE2ESI_EENS1_15EpilogueDefaultEEEEEvvEEEEvNT_6ParamsE,"ax",@progbits
	.align	128
.text._ZN7cutlass13device_kernelINS_4gemm6kernel13GemmUniversalIN4cute5tupleIJiiiiEEENS1_10collective13CollectiveMmaINS1_34MainloopSm90TmaGmmaWarpSpecializedILi3ENS5_IJNS4_1CILi1EEESB_SB_EEENS1_35KernelTmaWarpSpecializedCooperativeEEENS5_IJNSA_ILi128EEENSA_ILi64EEESF_EEENS_10bfloat16_tENS5_IJlSB_lEEESI_SJ_NS4_8TiledMMAINS4_8MMA_AtomIJNS4_4SM904GMMA27MMA_64x64x16_F32BF16BF16_SSILNSN_5MajorE0ELSP_0ELNSN_7ScaleInE1ELSQ_1EEEEEENS4_6LayoutINS5_IJNSA_ILi2EEESB_SB_EEENS5_IJSB_NSA_ILi0EEESW_EEEEENS5_IJNS4_10UnderscoreESZ_SZ_EEEEENS4_13SM90_TMA_LOADENS4_14ComposedLayoutINS4_7SwizzleILi3ELi4ELi3EEENS4_18smem_ptr_flag_bitsILi16EEENST_INS5_IJNSA_ILi8EEESG_EEENS5_IJSG_SB_EEEEEEEvNS4_8identityES12_S1C_vS1D_EENS_8epilogue10collective6detail29Sm90TmaWarpSpecializedAdapterINS1G_15DefaultEpilogueISI_SJ_SJ_NS1F_6thread17LinearCombinationISI_Li1EffLNS1K_9ScaleType4KindE0ELNS_15FloatRoundStyleE2ESI_EENS1_15EpilogueDefaultEEEEEvvEEEEvNT_6ParamsE:
        .type           _ZN7cutlass13device_kernelINS_4gemm6kernel13GemmUniversalIN4cute5tupleIJiiiiEEENS1_10collective13CollectiveMmaINS1_34MainloopSm90TmaGmmaWarpSpecializedILi3ENS5_IJNS4_1CILi1EEESB_SB_EEENS1_35KernelTmaWarpSpecializedCooperativeEEENS5_IJNSA_ILi128EEENSA_ILi64EEESF_EEENS_10bfloat16_tENS5_IJlSB_lEEESI_SJ_NS4_8TiledMMAINS4_8MMA_AtomIJNS4_4SM904GMMA27MMA_64x64x16_F32BF16BF16_SSILNSN_5MajorE0ELSP_0ELNSN_7ScaleInE1ELSQ_1EEEEEENS4_6LayoutINS5_IJNSA_ILi2EEESB_SB_EEENS5_IJSB_NSA_ILi0EEESW_EEEEENS5_IJNS4_10UnderscoreESZ_SZ_EEEEENS4_13SM90_TMA_LOADENS4_14ComposedLayoutINS4_7SwizzleILi3ELi4ELi3EEENS4_18smem_ptr_flag_bitsILi16EEENST_INS5_IJNSA_ILi8EEESG_EEENS5_IJSG_SB_EEEEEEEvNS4_8identityES12_S1C_vS1D_EENS_8epilogue10collective6detail29Sm90TmaWarpSpecializedAdapterINS1G_15DefaultEpilogueISI_SJ_SJ_NS1F_6thread17LinearCombinationISI_Li1EffLNS1K_9ScaleType4KindE0ELNS_15FloatRoundStyleE2ESI_EENS1_15EpilogueDefaultEEEEEvvEEEEvNT_6ParamsE,@function
        .size           _ZN7cutlass13device_kernelINS_4gemm6kernel13GemmUniversalIN4cute5tupleIJiiiiEEENS1_10collective13CollectiveMmaINS1_34MainloopSm90TmaGmmaWarpSpecializedILi3ENS5_IJNS4_1CILi1EEESB_SB_EEENS1_35KernelTmaWarpSpecializedCooperativeEEENS5_IJNSA_ILi128EEENSA_ILi64EEESF_EEENS_10bfloat16_tENS5_IJlSB_lEEESI_SJ_NS4_8TiledMMAINS4_8MMA_AtomIJNS4_4SM904GMMA27MMA_64x64x16_F32BF16BF16_SSILNSN_5MajorE0ELSP_0ELNSN_7ScaleInE1ELSQ_1EEEEEENS4_6LayoutINS5_IJNSA_ILi2EEESB_SB_EEENS5_IJSB_NSA_ILi0EEESW_EEEEENS5_IJNS4_10UnderscoreESZ_SZ_EEEEENS4_13SM90_TMA_LOADENS4_14ComposedLayoutINS4_7SwizzleILi3ELi4ELi3EEENS4_18smem_ptr_flag_bitsILi16EEENST_INS5_IJNSA_ILi8EEESG_EEENS5_IJSG_SB_EEEEEEEvNS4_8identityES12_S1C_vS1D_EENS_8epilogue10collective6detail29Sm90TmaWarpSpecializedAdapterINS1G_15DefaultEpilogueISI_SJ_SJ_NS1F_6thread17LinearCombinationISI_Li1EffLNS1K_9ScaleType4KindE0ELNS_15FloatRoundStyleE2ESI_EENS1_15EpilogueDefaultEEEEEvvEEEEvNT_6ParamsE,(.L_x_128 - _ZN7cutlass13device_kernelINS_4gemm6kernel13GemmUniversalIN4cute5tupleIJiiiiEEENS1_10collective13CollectiveMmaINS1_34MainloopSm90TmaGmmaWarpSpecializedILi3ENS5_IJNS4_1CILi1EEESB_SB_EEENS1_35KernelTmaWarpSpecializedCooperativeEEENS5_IJNSA_ILi128EEENSA_ILi64EEESF_EEENS_10bfloat16_tENS5_IJlSB_lEEESI_SJ_NS4_8TiledMMAINS4_8MMA_AtomIJNS4_4SM904GMMA27MMA_64x64x16_F32BF16BF16_SSILNSN_5MajorE0ELSP_0ELNSN_7ScaleInE1ELSQ_1EEEEEENS4_6LayoutINS5_IJNSA_ILi2EEESB_SB_EEENS5_IJSB_NSA_ILi0EEESW_EEEEENS5_IJNS4_10UnderscoreESZ_SZ_EEEEENS4_13SM90_TMA_LOADENS4_14ComposedLayoutINS4_7SwizzleILi3ELi4ELi3EEENS4_18smem_ptr_flag_bitsILi16EEENST_INS5_IJNSA_ILi8EEESG_EEENS5_IJSG_SB_EEEEEEEvNS4_8identityES12_S1C_vS1D_EENS_8epilogue10collective6detail29Sm90TmaWarpSpecializedAdapterINS1G_15DefaultEpilogueISI_SJ_SJ_NS1F_6thread17LinearCombinationISI_Li1EffLNS1K_9ScaleType4KindE0ELNS_15FloatRoundStyleE2ESI_EENS1_15EpilogueDefaultEEEEEvvEEEEvNT_6ParamsE)
        .other          _ZN7cutlass13device_kernelINS_4gemm6kernel13GemmUniversalIN4cute5tupleIJiiiiEEENS1_10collective13CollectiveMmaINS1_34MainloopSm90TmaGmmaWarpSpecializedILi3ENS5_IJNS4_1CILi1EEESB_SB_EEENS1_35KernelTmaWarpSpecializedCooperativeEEENS5_IJNSA_ILi128EEENSA_ILi64EEESF_EEENS_10bfloat16_tENS5_IJlSB_lEEESI_SJ_NS4_8TiledMMAINS4_8MMA_AtomIJNS4_4SM904GMMA27MMA_64x64x16_F32BF16BF16_SSILNSN_5MajorE0ELSP_0ELNSN_7ScaleInE1ELSQ_1EEEEEENS4_6LayoutINS5_IJNSA_ILi2EEESB_SB_EEENS5_IJSB_NSA_ILi0EEESW_EEEEENS5_IJNS4_10UnderscoreESZ_SZ_EEEEENS4_13SM90_TMA_LOADENS4_14ComposedLayoutINS4_7SwizzleILi3ELi4ELi3EEENS4_18smem_ptr_flag_bitsILi16EEENST_INS5_IJNSA_ILi8EEESG_EEENS5_IJSG_SB_EEEEEEEvNS4_8identityES12_S1C_vS1D_EENS_8epilogue10collective6detail29Sm90TmaWarpSpecializedAdapterINS1G_15DefaultEpilogueISI_SJ_SJ_NS1F_6thread17LinearCombinationISI_Li1EffLNS1K_9ScaleType4KindE0ELNS_15FloatRoundStyleE2ESI_EENS1_15EpilogueDefaultEEEEEvvEEEEvNT_6ParamsE,@"STO_CUDA_ENTRY STV_DEFAULT"
_ZN7cutlass13device_kernelINS_4gemm6kernel13GemmUniversalIN4cute5tupleIJiiiiEEENS1_10collective13CollectiveMmaINS1_34MainloopSm90TmaGmmaWarpSpecializedILi3ENS5_IJNS4_1CILi1EEESB_SB_EEENS1_35KernelTmaWarpSpecializedCooperativeEEENS5_IJNSA_ILi128EEENSA_ILi64EEESF_EEENS_10bfloat16_tENS5_IJlSB_lEEESI_SJ_NS4_8TiledMMAINS4_8MMA_AtomIJNS4_4SM904GMMA27MMA_64x64x16_F32BF16BF16_SSILNSN_5MajorE0ELSP_0ELNSN_7ScaleInE1ELSQ_1EEEEEENS4_6LayoutINS5_IJNSA_ILi2EEESB_SB_EEENS5_IJSB_NSA_ILi0EEESW_EEEEENS5_IJNS4_10UnderscoreESZ_SZ_EEEEENS4_13SM90_TMA_LOADENS4_14ComposedLayoutINS4_7SwizzleILi3ELi4ELi3EEENS4_18smem_ptr_flag_bitsILi16EEENST_INS5_IJNSA_ILi8EEESG_EEENS5_IJSG_SB_EEEEEEEvNS4_8identityES12_S1C_vS1D_EENS_8epilogue10collective6detail29Sm90TmaWarpSpecializedAdapterINS1G_15DefaultEpilogueISI_SJ_SJ_NS1F_6thread17LinearCombinationISI_Li1EffLNS1K_9ScaleType4KindE0ELNS_15FloatRoundStyleE2ESI_EENS1_15EpilogueDefaultEEEEEvvEEEEvNT_6ParamsE:
[----:B------:R-:W0:Y:S01]  /*0000*/  LDC R1, c[0x0][0x28] ;  /* 0x00000a00ff017b82 */ /* 0x000e220000000800 */
[----:B------:R-:W1:Y:S01]  /*0010*/  S2R R3, SR_TID.X ;  /* 0x0000000000037919 */ /* 0x000e620000002100 */
[----:B------:R-:W-:Y:S01]  /*0020*/  ELECT P0, URZ, PT ;  /* 0x00000000003f782f */ /* 0x000fe20003800000 */
[----:B------:R-:W-:Y:S01]  /*0030*/  BSSY B0, `(.L_x_0) ;  /* 0x000000f000007945 */ /* 0x000fe20003800000 */
[--C-:B-1----:R-:W-:Y:S02]  /*0040*/  SHF.R.U32.HI R0, RZ, 0x5, R3.reuse ;  /* 0x00000005ff007819 */ /* 0x102fe40000011603 */
[----:B------:R-:W-:-:S03]  /*0050*/  SHF.R.U32.HI R14, RZ, 0x7, R3 ;  /* 0x00000007ff0e7819 */ /* 0x000fc60000011603 */
[----:B------:R-:W1:Y:S04]  /*0060*/  SHFL.IDX PT, R4, R0, RZ, 0x1f ;  /* 0x00001fff00047589 */ /* 0x000e6800000e0000 */
[----:B------:R2:W3:Y:S01]  /*0070*/  SHFL.IDX PT, R10, R14, RZ, 0x1f ;  /* 0x00001fff0e0a7589 */ /* 0x0004e200000e0000 */
[----:B-1----:R-:W-:-:S13]  /*0080*/  ISETP.NE.OR P0, PT, R4, RZ, !P0 ;  /* 0x000000ff0400720c */ /* 0x002fda0004705670 */
[----:B0-23--:R-:W-:Y:S05]  /*0090*/  @P0 BRA `(.L_x_1) ;  /* 0x0000000000200947 */ /* 0x00dfea0003800000 */
[----:B------:R-:W-:Y:S02]  /*00a0*/  ULDC.64 UR4, c[0x0][0x198] ;  /* 0x0000660000047ab9 */ /* 0x000fe40000000a00 */
[----:B------:R-:W-:Y:S02]  /*00b0*/  UIADD3 UR6, UP0, UR4, 0xf0, URZ ;  /* 0x000000f004067890 */ /* 0x000fe4000ff1e03f */
[----:B------:R-:W-:Y:S02]  /*00c0*/  UIADD3 UR4, UP1, UR4, 0x1f0, URZ ;  /* 0x000001f004047890 */ /* 0x000fe4000ff3e03f */
[----:B------:R-:W-:Y:S02]  /*00d0*/  UIADD3.X UR7, URZ, UR5, URZ, UP0, !UPT ;  /* 0x000000053f077290 */ /* 0x000fe400087fe43f */
[----:B------:R-:W-:-:S07]  /*00e0*/  UIADD3.X UR5, URZ, UR5, URZ, UP1, !UPT ;  /* 0x000000053f057290 */ /* 0x000fce0008ffe43f */
[----:B------:R0:W-:Y:S02]  /*00f0*/  UTMACCTL.PF [UR6] ;  /* 0x00000000060079b9 */ /* 0x0001e40008040000 */
[----:B------:R0:W-:Y:S02]  /*0100*/  UTMACCTL.PF [UR4] ;  /* 0x00000000040079b9 */ /* 0x0001e40008040000 */
[----:B0-----:R-:W-:Y:S01]  /*0110*/  NOP ;  /* 0x0000000000007918 */ /* 0x001fe20000000000 */
.L_x_1:
[----:B------:R-:W-:Y:S05]  /*0120*/  BSYNC B0 ;  /* 0x0000000000007941 */ /* 0x000fea0003800000 */
.L_x_0:
[----:B------:R-:W0:Y:S02]  /*0130*/  SHFL.IDX PT, R2, R0, RZ, 0x1f ;  /* 0x00001fff00027589 */ /* 0x000e2400000e0000 */
[----:B0-----:R-:W-:-:S13]  /*0140*/  ISETP.NE.AND P0, PT, R2, RZ, PT ;  /* 0x000000ff0200720c */ /* 0x001fda0003f05270 */
[----:B------:R-:W-:Y:S05]  /*0150*/  @P0 BRA `(.L_x_2) ;  /* 0x0000000000500947 */ /* 0x000fea0003800000 */
[----:B------:R-:W0:Y:S01]  /*0160*/  S2UR UR8, SR_CgaCtaId ;  /* 0x00000000000879c3 */ /* 0x000e220000008800 */
[----:B------:R-:W-:Y:S01]  /*0170*/  UMOV UR4, 0x400 ;  /* 0x0000040000047882 */ /* 0x000fe20000000000 */
[----:B------:R-:W-:Y:S01]  /*0180*/  UMOV UR5, 0x1 ;  /* 0x0000000100057882 */ /* 0x000fe20000000000 */
[----:B------:R-:W-:Y:S01]  /*0190*/  UMOV UR6, 0x100 ;  /* 0x0000010000067882 */ /* 0x000fe20000000000 */
[----:B------:R-:W-:Y:S01]  /*01a0*/  ELECT P0, URZ, PT ;  /* 0x00000000003f782f */ /* 0x000fe20003800000 */
[----:B------:R-:W-:-:S04]  /*01b0*/  UIADD3 UR6, -UR6, 0x100000, URZ ;  /* 0x0010000006067890 */ /* 0x000fc8000fffe13f */
[----:B------:R-:W-:Y:S02]  /*01c0*/  USHF.L.U32 UR7, UR6, 0xb, URZ ;  /* 0x0000000b06077899 */ /* 0x000fe4000800063f */
[----:B------:R-:W-:Y:S02]  /*01d0*/  USHF.L.U32 UR6, UR6, 0x1, URZ ;  /* 0x0000000106067899 */ /* 0x000fe4000800063f */
[----:B0-----:R-:W-:Y:S02]  /*01e0*/  ULEA UR8, UR8, UR4, 0x18 ;  /* 0x0000000408087291 */ /* 0x001fe4000f8ec03f */
[----:B------:R-:W-:-:S04]  /*01f0*/  UIADD3 UR4, -UR5, 0x100000, URZ ;  /* 0x0010000005047890 */ /* 0x000fc8000fffe13f */
[----:B------:R-:W-:Y:S02]  /*0200*/  USHF.L.U32 UR5, UR4, 0xb, URZ ;  /* 0x0000000b04057899 */ /* 0x000fe4000800063f */
[----:B------:R-:W-:Y:S01]  /*0210*/  USHF.L.U32 UR4, UR4, 0x1, URZ ;  /* 0x0000000104047899 */ /* 0x000fe2000800063f */
[----:B------:R-:W0:Y:S11]  /*0220*/  FENCE.VIEW.ASYNC.S ;  /* 0x00000000000073c6 */ /* 0x000e360000000000 */
[----:B0-----:R0:W1:Y:S01]  /*0230*/  SYNCS.EXCH.64 URZ, [UR8], UR4 ;  /* 0x00000004083f75b2 */ /* 0x0010620008000100 */
[----:B------:R0:W2:Y:S01]  /*0240*/  SYNCS.EXCH.64 URZ, [UR8+0x18], UR6 ;  /* 0x00001806083f75b2 */ /* 0x0000a20008000100 */
[----:B------:R0:W3:Y:S01]  /*0250*/  SYNCS.EXCH.64 URZ, [UR8+0x8], UR4 ;  /* 0x00000804083f75b2 */ /* 0x0000e20008000100 */
[----:B------:R0:W4:Y:S01]  /*0260*/  SYNCS.EXCH.64 URZ, [UR8+0x20], UR6 ;  /* 0x00002006083f75b2 */ /* 0x0001220008000100 */
[----:B------:R0:W0:Y:S01]  /*0270*/  SYNCS.EXCH.64 URZ, [UR8+0x10], UR4 ;  /* 0x00001004083f75b2 */ /* 0x0000220008000100 */
[----:B------:R0:W0:Y:S01]  /*0280*/  SYNCS.EXCH.64 URZ, [UR8+0x28], UR6 ;  /* 0x00002806083f75b2 */ /* 0x0000220008000100 */
[----:B------:R-:W-:Y:S01]  /*0290*/  NOP ;  /* 0x0000000000007918 */ /* 0x000fe20000000000 */
.L_x_2:
[----:B------:R-:W5:Y:S01]  /*02a0*/  SHFL.IDX PT, R0, R0, RZ, 0x1f ;  /* 0x00001fff00007589 */ /* 0x000f6200000e0000 */
[----:B------:R-:W-:Y:S01]  /*02b0*/  ELECT P0, URZ, PT ;  /* 0x00000000003f782f */ /* 0x000fe20003800000 */
[----:B------:R-:W1:Y:S01]  /*02c0*/  LDC R2, c[0x0][0x65c] ;  /* 0x00019700ff027b82 */ /* 0x000e620000000800 */
[----:B------:R-:W-:Y:S01]  /*02d0*/  SHF.R.S32.HI R7, RZ, 0x1f, R4 ;  /* 0x0000001fff077819 */ /* 0x000fe20000011404 */
[----:B------:R-:W2:Y:S01]  /*02e0*/  S2R R5, SR_CTAID.Y ;  /* 0x0000000000057919 */ /* 0x000ea20000002600 */
[----:B0-----:R-:W-:Y:S01]  /*02f0*/  UMOV UR4, 0x20 ;  /* 0x0000002000047882 */ /* 0x001fe20000000000 */
[----:B------:R-:W-:Y:S01]  /*0300*/  NOP ;  /* 0x0000000000007918 */ /* 0x000fe20000000000 */
[----:B------:R-:W-:Y:S01]  /*0310*/  LEA.HI R7, R7, R4, RZ, 0x2 ;  /* 0x0000000407077211 */ /* 0x000fe200078f10ff */
[----:B------:R-:W0:Y:S01]  /*0320*/  S2R R6, SR_CTAID.X ;  /* 0x0000000000067919 */ /* 0x000e220000002500 */
[----:B------:R-:W-:Y:S01]  /*0330*/  ISETP.NE.AND P2, PT, R10, RZ, PT ;  /* 0x000000ff0a00720c */ /* 0x000fe20003f45270 */
[----:B------:R-:W-:Y:S01]  /*0340*/  NOP ;  /* 0x0000000000007918 */ /* 0x000fe20000000000 */
[----:B------:R-:W-:-:S02]  /*0350*/  LOP3.LUT R7, R7, 0xfffffffc, RZ, 0xc0, !PT ;  /* 0xfffffffc07077812 */ /* 0x000fc400078ec0ff */
[----:B-----5:R-:W-:Y:S02]  /*0360*/  ISETP.NE.OR P0, PT, R0, RZ, !P0 ;  /* 0x000000ff0000720c */ /* 0x020fe40004705670 */
[----:B-1----:R-:W-:-:S04]  /*0370*/  ISETP.NE.AND P3, PT, R2, 0x1, PT ;  /* 0x000000010200780c */ /* 0x002fc80003f65270 */
[----:B------:R-:W-:Y:S01]  /*0380*/  P2R R0, PR, RZ, 0x8 ;  /* 0x00000008ff007803 */ /* 0x000fe20000000000 */
[----:B------:R-:W-:Y:S01]  /*0390*/  IMAD.IADD R0, R4, 0x1, -R7 ;  /* 0x0000000104007824 */ /* 0x000fe200078e0a07 */
[----:B------:R-:W-:Y:S01]  /*03a0*/  LOP3.LUT R4, R3, 0x7f, RZ, 0xc0, !PT ;  /* 0x0000007f03047812 */ /* 0x000fe200078ec0ff */
[----:B------:R-:W-:-:S03]  /*03b0*/  IMAD.MOV.U32 R7, RZ, RZ, RZ ;  /* 0x000000ffff077224 */ /* 0x000fc600078e00ff */
[----:B------:R-:W-:Y:S01]  /*03c0*/  ISETP.NE.AND P1, PT, R0, 0x3, PT ;  /* 0x000000030000780c */ /* 0x000fe20003f25270 */
[----:B------:R-:W-:Y:S01]  /*03d0*/  VOTEU.ALL UP0, P0 ;  /* 0x00000000003f7886 */ /* 0x000fe20000000000 */
[----:B------:R-:W-:Y:S01]  /*03e0*/  VOTEU.ALL UP1, P0 ;  /* 0x00000000003f7886 */ /* 0x000fe20000020000 */
[----:B------:R-:W0:Y:S01]  /*03f0*/  @P3 LDC R17, c[0x0][0x10] ;  /* 0x00000400ff113b82 */ /* 0x000e220000000800 */
[----:B--2---:R-:W-:Y:S02]  /*0400*/  @P3 IMAD.MOV.U32 R8, RZ, RZ, R5 ;  /* 0x000000ffff083224 */ /* 0x004fe400078e0005 */
[----:B------:R-:W-:Y:S01]  /*0410*/  @!UP0 UMOV UR6, 0x400 ;  /* 0x0000040000068882 */ /* 0x000fe20000000000 */
[----:B------:R-:W-:-:S04]  /*0420*/  @!UP0 UIADD3 UR4, -UR4, 0x100000, URZ ;  /* 0x0010000004048890 */ /* 0x000fc8000fffe13f */
[----:B------:R-:W-:Y:S02]  /*0430*/  @!UP0 USHF.L.U32 UR5, UR4, 0xb, URZ ;  /* 0x0000000b04058899 */ /* 0x000fe4000800063f */
[----:B------:R-:W-:Y:S01]  /*0440*/  @!UP0 USHF.L.U32 UR4, UR4, 0x1, URZ ;  /* 0x0000000104048899 */ /* 0x000fe2000800063f */
[----:B------:R-:W-:Y:S01]  /*0450*/  @P3 IMAD.MOV.U32 R9, RZ, RZ, RZ ;  /* 0x000000ffff093224 */ /* 0x000fe200078e00ff */
[----:B------:R-:W1:Y:S08]  /*0460*/  @!UP0 S2UR UR7, SR_CgaCtaId ;  /* 0x00000000000789c3 */ /* 0x000e700000008800 */
[----:B------:R-:W2:Y:S01]  /*0470*/  @!P3 LDC R11, c[0x0][0xc] ;  /* 0x00000300ff0bbb82 */ /* 0x000ea20000000800 */
[----:B0-----:R-:W-:Y:S01]  /*0480*/  @P3 IMAD.WIDE.U32 R16, R6, R17, R8 ;  /* 0x0000001106103225 */ /* 0x001fe200078e0008 */
[----:B-1----:R-:W-:Y:S01]  /*0490*/  @!UP0 ULEA UR8, UR7, UR6, 0x18 ;  /* 0x0000000607088291 */ /* 0x002fe2000f8ec03f */
[----:B------:R-:W-:-:S02]  /*04a0*/  VOTEU.ALL UP0, P0 ;  /* 0x00000000003f7886 */ /* 0x000fc40000000000 */
[----:B------:R-:W-:Y:S01]  /*04b0*/  ULDC UR6, c[0x0][0xc] ;  /* 0x0000030000067ab9 */ /* 0x000fe20000000800 */
[----:B------:R-:W-:Y:S01]  /*04c0*/  ISETP.EQ.OR P0, PT, R0, RZ, !P1 ;  /* 0x000000ff0000720c */ /* 0x000fe20004f02670 */
[----:B------:R-:W-:-:S03]  /*04d0*/  ULDC UR7, c[0x0][0x10] ;  /* 0x0000040000077ab9 */ /* 0x000fc60000000800 */
[C---:B------:R-:W-:Y:S01]  /*04e0*/  ISETP.EQ.AND P0, PT, R10.reuse, RZ, P0 ;  /* 0x000000ff0a00720c */ /* 0x040fe20000702270 */
[----:B------:R-:W-:Y:S02]  /*04f0*/  VIADD R10, R10, 0xffffffff ;  /* 0xffffffff0a0a7836 */ /* 0x000fe40000000000 */
[----:B--2---:R-:W-:Y:S01]  /*0500*/  @!P3 IMAD.WIDE.U32 R8, R11, R5, R6 ;  /* 0x000000050b08b225 */ /* 0x004fe200078e0006 */
[----:B------:R-:W0:Y:S02]  /*0510*/  FENCE.VIEW.ASYNC.S ;  /* 0x00000000000073c6 */ /* 0x000e240000000000 */
[----:B0-----:R-:W3:Y:S01]  /*0520*/  @!UP0 SYNCS.EXCH.64 URZ, [UR8+0x40], UR4 ;  /* 0x00004004083f85b2 */ /* 0x001ee20008000100 */
[----:B------:R-:W-:Y:S01]  /*0530*/  SEL R18, RZ, 0x1, !P0 ;  /* 0x00000001ff127807 */ /* 0x000fe20004000000 */
[----:B------:R-:W-:Y:S01]  /*0540*/  @P3 IMAD.MOV.U32 R11, RZ, RZ, RZ ;  /* 0x000000ffff0b3224 */ /* 0x000fe200078e00ff */
[----:B------:R-:W-:Y:S01]  /*0550*/  ISETP.GE.U32.AND P1, PT, R10, 0x2, PT ;  /* 0x000000020a00780c */ /* 0x000fe20003f26070 */
[----:B------:R-:W-:-:S02]  /*0560*/  @!P3 IMAD.MOV.U32 R16, RZ, RZ, R8 ;  /* 0x000000ffff10b224 */ /* 0x000fc400078e0008 */
[----:B------:R-:W-:Y:S01]  /*0570*/  @P3 IMAD.IADD R17, R17, 0x1, R11 ;  /* 0x0000000111113824 */ /* 0x000fe200078e020b */
[----:B------:R-:W-:Y:S01]  /*0580*/  SEL R18, R18, 0x2, P1 ;  /* 0x0000000212127807 */ /* 0x000fe20000800000 */
[----:B------:R-:W-:Y:S01]  /*0590*/  @!P3 IMAD.MOV.U32 R17, RZ, RZ, R9 ;  /* 0x000000ffff11b224 */ /* 0x000fe200078e0009 */
[----:B------:R0:W3:Y:S01]  /*05a0*/  @!UP1 SYNCS.EXCH.64 URZ, [UR8+0x48], UR4 ;  /* 0x00004804083f95b2 */ /* 0x0000e20008000100 */
[----:B------:R-:W-:Y:S01]  /*05b0*/  NOP ;  /* 0x0000000000007918 */ /* 0x000fe20000000000 */
[----:B0-----:R-:W-:-:S03]  /*05c0*/  UIMAD.WIDE.U32 UR4, UR6, UR7, URZ ;  /* 0x00000007060472a5 */ /* 0x001fc6000f8e003f */
[----:B------:R-:W-:Y:S02]  /*05d0*/  ULDC UR6, c[0x0][0x14] ;  /* 0x0000050000067ab9 */ /* 0x000fe40000000800 */
[----:B------:R-:W-:Y:S02]  /*05e0*/  UIMAD.WIDE.U32 UR38, UR4, UR6, URZ ;  /* 0x00000006042672a5 */ /* 0x000fe4000f8e003f */
[----:B------:R-:W-:-:S04]  /*05f0*/  UIMAD UR41, UR5, UR6, URZ ;  /* 0x00000006052972a4 */ /* 0x000fc8000f8e023f */
[----:B------:R-:W-:Y:S01]  /*0600*/  UIADD3 UR41, UR39, UR41, URZ ;  /* 0x0000002927297290 */ /* 0x000fe2000fffe03f */
[----:B---34-:R-:W-:Y:S06]  /*0610*/  BAR.SYNC.DEFER_BLOCKING 0x0 ;  /* 0x0000000000007b1d */ /* 0x018fec0000010000 */
[----:B------:R-:W-:Y:S05]  /*0620*/  @!P2 BRA `(.L_x_3) ;  /* 0x000000440010a947 */ /* 0x000fea0003800000 */
[----:B------:R-:W-:-:S13]  /*0630*/  ISETP.GT.U32.AND P0, PT, R10, 0x1, PT ;  /* 0x000000010a00780c */ /* 0x000fda0003f04070 */
[----:B------:R-:W-:Y:S05]  /*0640*/  @P0 EXIT ;  /* 0x000000000000094d */ /* 0x000fea0003800000 */
[----:B------:R-:W-:Y:S01]  /*0650*/  ULDC.64 UR4, c[0x0][0x650] ;  /* 0x0001940000047ab9 */ /* 0x000fe20000000a00 */
[----:B------:R-:W-:Y:S01]  /*0660*/  PRMT R0, RZ, 0x7610, R0 ;  /* 0x00007610ff007816 */ /* 0x000fe20000000000 */
[----:B------:R-:W-:Y:S01]  /*0670*/  IMAD.MOV.U32 R69, RZ, RZ, -0x1 ;  /* 0xffffffffff457424 */ /* 0x000fe200078e00ff */
[----:B------:R-:W-:Y:S01]  /*0680*/  ISETP.GE.U32.AND P0, PT, R16, UR4, PT ;  /* 0x0000000410007c0c */ /* 0x000fe2000bf06070 */
[----:B------:R-:W-:Y:S02]  /*0690*/  IMAD.MOV.U32 R68, RZ, RZ, -0x1 ;  /* 0xffffffffff447424 */ /* 0x000fe400078e00ff */
[----:B------:R-:W-:Y:S01]  /*06a0*/  IMAD.MOV.U32 R67, RZ, RZ, -0x1 ;  /* 0xffffffffff437424 */ /* 0x000fe200078e00ff */
[----:B------:R-:W-:-:S13]  /*06b0*/  ISETP.GE.U32.AND.EX P0, PT, R17, UR5, PT, P0 ;  /* 0x0000000511007c0c */ /* 0x000fda000bf06100 */
[----:B------:R-:W-:Y:S05]  /*06c0*/  @P0 BRA `(.L_x_4) ;  /* 0x0000000400540947 */ /* 0x000fea0003800000 */
[----:B------:R-:W0:Y:S01]  /*06d0*/  LDC.64 R20, c[0x0][0x628] ;  /* 0x00018a00ff147b82 */ /* 0x000e220000000a00 */
[----:B------:R-:W-:Y:S02]  /*06e0*/  IMAD.MOV.U32 R8, RZ, RZ, R16 ;  /* 0x000000ffff087224 */ /* 0x000fe400078e0010 */
[----:B------:R-:W-:-:S05]  /*06f0*/  IMAD.MOV.U32 R9, RZ, RZ, R17 ;  /* 0x000000ffff097224 */ /* 0x000fca00078e0011 */
[----:B------:R-:W1:Y:S08]  /*0700*/  LDC R0, c[0x0][0x630] ;  /* 0x00018c00ff007b82 */ /* 0x000e700000000800 */
[----:B------:R-:W2:Y:S01]  /*0710*/  LDC.64 R22, c[0x0][0x620] ;  /* 0x00018800ff167b82 */ /* 0x000ea20000000a00 */
[----:B0-----:R-:W-:-:S04]  /*0720*/  ISETP.NE.U32.AND P0, PT, R20, RZ, PT ;  /* 0x000000ff1400720c */ /* 0x001fc80003f05070 */
[----:B------:R-:W-:-:S13]  /*0730*/  ISETP.NE.AND.EX P0, PT, R21, RZ, PT, P0 ;  /* 0x000000ff1500720c */ /* 0x000fda0003f05300 */
[----:B-12---:R-:W-:Y:S05]  /*0740*/  @!P0 BRA `(.L_x_5) ;  /* 0x0000000000288947 */ /* 0x006fea0003800000 */
[----:B------:R-:W0:Y:S02]  /*0750*/  LDC R13, c[0x0][0x634] ;  /* 0x00018d00ff0d7b82 */ /* 0x000e240000000800 */
[----:B0-----:R-:W-:-:S05]  /*0760*/  IADD3 R13, P0, R16, R13, RZ ;  /* 0x0000000d100d7210 */ /* 0x001fca0007f1e0ff */
[----:B------:R-:W-:-:S04]  /*0770*/  IMAD.X R15, RZ, RZ, R17, P0 ;  /* 0x000000ffff0f7224 */ /* 0x000fc800000e0611 */
[----:B------:R-:W-:-:S04]  /*0780*/  IMAD.WIDE.U32 R8, R15, R20, RZ ;  /* 0x000000140f087225 */ /* 0x000fc800078e00ff */
[----:B------:R-:W-:-:S04]  /*0790*/  IMAD.WIDE.U32 R10, P0, R13, R21, R8 ;  /* 0x000000150d0a7225 */ /* 0x000fc80007800008 */
[----:B------:R-:W-:-:S04]  /*07a0*/  IMAD.WIDE.U32 R8, R13, R20, RZ ;  /* 0x000000140d087225 */ /* 0x000fc800078e00ff */
[----:B------:R-:W-:Y:S01]  /*07b0*/  IMAD.X R13, RZ, RZ, RZ, P0 ;  /* 0x000000ffff0d7224 */ /* 0x000fe200000e06ff */
[----:B------:R-:W-:Y:S01]  /*07c0*/  IADD3 RZ, P0, R9, R10, RZ ;  /* 0x0000000a09ff7210 */ /* 0x000fe20007f1e0ff */
[----:B------:R-:W-:-:S04]  /*07d0*/  IMAD.MOV.U32 R12, RZ, RZ, R11 ;  /* 0x000000ffff0c7224 */ /* 0x000fc800078e000b */
[----:B------:R-:W-:-:S08]  /*07e0*/  IMAD.WIDE.U32.X R8, R15, R21, R12, P0 ;  /* 0x000000150f087225 */ /* 0x000fd000000e040c */
.L_x_5:
[-CC-:B------:R-:W-:Y:S01]  /*07f0*/  SHF.R.U64 R67, R8, R0.reuse, R9.reuse ;  /* 0x0000000008437219 */ /* 0x180fe20000001209 */
[----:B------:R-:W0:Y:S01]  /*0800*/  LDC R12, c[0x0][0x618] ;  /* 0x00018600ff0c7b82 */ /* 0x000e220000000800 */
[----:B------:R-:W-:Y:S01]  /*0810*/  SHF.R.U32.HI R7, RZ, R0, R9 ;  /* 0x00000000ff077219 */ /* 0x000fe20000011609 */
[----:B------:R-:W-:Y:S01]  /*0820*/  ULDC UR4, c[0x0][0x150] ;  /* 0x0000540000047ab9 */ /* 0x000fe20000000800 */
[----:B------:R-:W-:Y:S02]  /*0830*/  IADD3 R11, P0, RZ, -R67, RZ ;  /* 0x80000043ff0b7210 */ /* 0x000fe40007f1e0ff */
[----:B------:R-:W-:-:S03]  /*0840*/  I2FP.F32.U32 R0, R6 ;  /* 0x0000000600007245 */ /* 0x000fc60000201000 */
[----:B------:R-:W1:Y:S01]  /*0850*/  LDC.64 R30, c[0x0][0x640] ;  /* 0x00019000ff1e7b82 */ /* 0x000e620000000a00 */
[----:B------:R-:W-:Y:S02]  /*0860*/  IMAD.X R13, RZ, RZ, ~R7, P0 ;  /* 0x000000ffff0d7224 */ /* 0x000fe400000e0e07 */
[----:B------:R-:W-:Y:S01]  /*0870*/  FMUL R0, R0, UR4 ;  /* 0x0000000400007c20 */ /* 0x000fe20008400000 */
[----:B------:R-:W-:Y:S01]  /*0880*/  IMAD.WIDE.U32 R8, R11, R22, R16 ;  /* 0x000000160b087225 */ /* 0x000fe200078e0010 */
[----:B------:R-:W-:-:S03]  /*0890*/  ULDC UR4, c[0x0][0x154] ;  /* 0x0000550000047ab9 */ /* 0x000fc60000000800 */
[----:B------:R-:W-:Y:S01]  /*08a0*/  IMAD R10, R13, R22, RZ ;  /* 0x000000160d0a7224 */ /* 0x000fe200078e02ff */
[----:B------:R-:W2:Y:S01]  /*08b0*/  LDC R7, c[0x0][0x144] ;  /* 0x00005100ff077b82 */ /* 0x000ea20000000800 */
[----:B------:R-:W3:Y:S02]  /*08c0*/  F2I.U32.TRUNC.NTZ R0, R0 ;  /* 0x0000000000007305 */ /* 0x000ee4000020f000 */
[----:B------:R-:W-:-:S04]  /*08d0*/  IMAD R11, R11, R23, R10 ;  /* 0x000000170b0b7224 */ /* 0x000fc800078e020a */
[----:B------:R-:W-:Y:S01]  /*08e0*/  IMAD.IADD R9, R9, 0x1, R11 ;  /* 0x0000000109097824 */ /* 0x000fe200078e020b */
[----:B------:R-:W4:Y:S01]  /*08f0*/  LDC R24, c[0x0][0x608] ;  /* 0x00018200ff187b82 */ /* 0x000f220000000800 */
[----:B------:R-:W-:-:S03]  /*0900*/  IMAD.MOV.U32 R11, RZ, RZ, -0x1 ;  /* 0xffffffffff0b7424 */ /* 0x000fc600078e00ff */
[-CC-:B0-----:R-:W-:Y:S02]  /*0910*/  SHF.R.U64 R22, R8, R12.reuse, R9.reuse ;  /* 0x0000000c08167219 */ /* 0x181fe40000001209 */
[----:B------:R-:W-:Y:S02]  /*0920*/  I2FP.F32.U32 R8, R5 ;  /* 0x0000000500087245 */ /* 0x000fe40000201000 */
[----:B------:R-:W0:Y:S01]  /*0930*/  LDC R28, c[0x0][0x658] ;  /* 0x00019600ff1c7b82 */ /* 0x000e220000000800 */
[----:B-1----:R-:W-:Y:S01]  /*0940*/  ISETP.NE.U32.AND P0, PT, R30, RZ, PT ;  /* 0x000000ff1e00720c */ /* 0x002fe20003f05070 */
[----:B---3--:R-:W-:Y:S02]  /*0950*/  IMAD.MOV R10, RZ, RZ, -R0 ;  /* 0x000000ffff0a7224 */ /* 0x008fe400078e0a00 */
[----:B------:R-:W-:Y:S01]  /*0960*/  FMUL R8, R8, UR4 ;  /* 0x0000000408087c20 */ /* 0x000fe20008400000 */
[----:B------:R-:W-:Y:S02]  /*0970*/  SHF.R.U32.HI R9, RZ, R12, R9 ;  /* 0x0000000cff097219 */ /* 0x000fe40000011609 */
[----:B------:R-:W-:Y:S01]  /*0980*/  ISETP.NE.AND.EX P0, PT, R31, RZ, PT, P0 ;  /* 0x000000ff1f00720c */ /* 0x000fe20003f05300 */
[----:B------:R1:W3:Y:S01]  /*0990*/  F2I.U32.TRUNC.NTZ R15, R8 ;  /* 0x00000008000f7305 */ /* 0x0002e2000020f000 */
[----:B------:R-:W1:Y:S01]  /*09a0*/  LDC R20, c[0x0][0x148] ;  /* 0x00005200ff147b82 */ /* 0x000e620000000800 */
[----:B--2---:R-:W-:-:S07]  /*09b0*/  IMAD R0, R7, R10, R6 ;  /* 0x0000000a07007224 */ /* 0x004fce00078e0206 */
[----:B------:R-:W2:Y:S01]  /*09c0*/  LDC R26, c[0x0][0x600] ;  /* 0x00018000ff1a7b82 */ /* 0x000ea20000000800 */
[-CC-:B----4-:R-:W-:Y:S02]  /*09d0*/  SHF.R.U64 R32, R22, R24.reuse, R9.reuse ;  /* 0x0000001816207219 */ /* 0x190fe40000001209 */
[----:B------:R-:W-:Y:S01]  /*09e0*/  SHF.R.U32.HI R7, RZ, R24, R9 ;  /* 0x00000018ff077219 */ /* 0x000fe20000011609 */
[----:B------:R-:W-:-:S04]  /*09f0*/  IMAD.MOV.U32 R9, RZ, RZ, 0x1 ;  /* 0x00000001ff097424 */ /* 0x000fc800078e00ff */
[----:B------:R-:W4:Y:S01]  /*0a00*/  LDC R21, c[0x0][0x648] ;  /* 0x00019200ff157b82 */ /* 0x000f220000000800 */
[-C--:B0-----:R-:W-:Y:S02]  /*0a10*/  SHF.L.U32 R6, R11, R28.reuse, RZ ;  /* 0x0000001c0b067219 */ /* 0x081fe400000006ff */
[--C-:B------:R-:W-:Y:S02]  /*0a20*/  SHF.R.U64 R24, R32, R28, R7.reuse ;  /* 0x0000001c20187219 */ /* 0x100fe40000001207 */
[----:B------:R-:W-:Y:S02]  /*0a30*/  LOP3.LUT R13, RZ, R6, RZ, 0x33, !PT ;  /* 0x00000006ff0d7212 */ /* 0x000fe400078e33ff */
[-C--:B------:R-:W-:Y:S01]  /*0a40*/  SHF.R.U32.HI R7, RZ, R28.reuse, R7 ;  /* 0x0000001cff077219 */ /* 0x080fe20000011607 */
[----:B------:R-:W0:Y:S01]  /*0a50*/  LDC R23, c[0x0][0x638] ;  /* 0x00018e00ff177b82 */ /* 0x000e220000000800 */
[----:B------:R-:W-:Y:S01]  /*0a60*/  SHF.L.U32 R12, R9, R28, RZ ;  /* 0x0000001c090c7219 */ /* 0x000fe200000006ff */
[----:B------:R-:W-:-:S06]  /*0a70*/  IMAD.MOV.U32 R6, RZ, RZ, R24 ;  /* 0x000000ffff067224 */ /* 0x000fcc00078e0018 */
[----:B------:R-:W0:Y:S01]  /*0a80*/  LDC R69, c[0x0][0x610] ;  /* 0x00018400ff457b82 */ /* 0x000e220000000800 */
[----:B-1-3--:R-:W-:Y:S05]  /*0a90*/  @!P0 BRA `(.L_x_6) ;  /* 0x0000000000288947 */ /* 0x00afea0003800000 */
[----:B------:R-:W1:Y:S02]  /*0aa0*/  LDC R11, c[0x0][0x64c] ;  /* 0x00019300ff0b7b82 */ /* 0x000e640000000800 */
[----:B-1----:R-:W-:-:S05]  /*0ab0*/  IADD3 R11, P0, R24, R11, RZ ;  /* 0x0000000b180b7210 */ /* 0x002fca0007f1e0ff */
        /* <DEDUP_REMOVED lines=8> */
.L_x_6:
[----:B----4-:R-:W-:Y:S01]  /*0b40*/  SHF.R.U64 R6, R6, R21, R7 ;  /* 0x0000001506067219 */ /* 0x010fe20000001207 */
[----:B--2---:R-:W-:Y:S01]  /*0b50*/  VIADD R7, R26, 0xffffffff ;  /* 0xffffffff1a077836 */ /* 0x004fe20000000000 */
[----:B------:R-:W-:Y:S01]  /*0b60*/  LOP3.LUT R13, R32, R13, RZ, 0xc0, !PT ;  /* 0x0000000d200d7212 */ /* 0x000fe200078ec0ff */
[----:B------:R-:W-:Y:S02]  /*0b70*/  IMAD.MOV R15, RZ, RZ, -R15 ;  /* 0x000000ffff0f7224 */ /* 0x000fe400078e0a0f */
[----:B------:R-:W-:Y:S02]  /*0b80*/  IMAD.MOV R8, RZ, RZ, -R6 ;  /* 0x000000ffff087224 */ /* 0x000fe400078e0a06 */
[----:B------:R-:W-:Y:S01]  /*0b90*/  IMAD R13, R12, R6, R13 ;  /* 0x000000060c0d7224 */ /* 0x000fe200078e020d */
[----:B------:R-:W-:Y:S01]  /*0ba0*/  LOP3.LUT R6, R22, R7, RZ, 0xc0, !PT ;  /* 0x0000000716067212 */ /* 0x000fe200078ec0ff */
[----:B------:R-:W-:Y:S02]  /*0bb0*/  @P3 IMAD R0, R20, R15, R5 ;  /* 0x0000000f14003224 */ /* 0x000fe400078e0205 */
[----:B0-----:R-:W-:-:S02]  /*0bc0*/  IMAD R5, R8, R23, R24 ;  /* 0x0000001708057224 */ /* 0x001fc400078e0218 */
[----:B------:R-:W-:Y:S02]  /*0bd0*/  IMAD R69, R13, R69, R0 ;  /* 0x000000450d457224 */ /* 0x000fe400078e0200 */
[----:B------:R-:W-:Y:S02]  /*0be0*/  IMAD R6, R5, R26, R6 ;  /* 0x0000001a05067224 */ /* 0x000fe400078e0206 */
[----:B------:R-:W-:-:S03]  /*0bf0*/  IMAD.MOV.U32 R0, RZ, RZ, 0x1 ;  /* 0x00000001ff007424 */ /* 0x000fc600078e00ff */
[----:B------:R-:W-:Y:S02]  /*0c00*/  SEL R68, R6, R69, !P3 ;  /* 0x0000004506447207 */ /* 0x000fe40005800000 */
[----:B------:R-:W-:-:S07]  /*0c10*/  SEL R69, R69, R6, !P3 ;  /* 0x0000000645457207 */ /* 0x000fce0005800000 */
.L_x_4:
[----:B------:R-:W-:-:S08]  /*0c20*/  NOP ;  /* 0x0000000000007918 */ /* 0x000fd00000000000 */
[----:B------:R-:W0:Y:S02]  /*0c30*/  USETMAXREG.TRY_ALLOC.CTAPOOL UP0, 0xe8 ;  /* 0x000000e8000079c8 */ /* 0x000e240008000600 */
[----:B0-----:R-:W-:-:S13]  /*0c40*/  PLOP3.LUT P0, PT, PT, PT, UP0, 0x80, 0x0 ;  /* 0x000000000000781c */ /* 0x001fda0003f0f008 */
[----:B------:R-:W-:Y:S05]  /*0c50*/  @!P0 BRA `(.L_x_4) ;  /* 0xfffffffc00f08947 */ /* 0x000fea000383ffff */
[----:B------:R-:W-:Y:S01]  /*0c60*/  ULDC.64 UR4, c[0x0][0x598] ;  /* 0x0001660000047ab9 */ /* 0x000fe20000000a00 */
[----:B------:R-:W-:Y:S01]  /*0c70*/  ULDC.64 UR36, c[0x0][0x208] ;  /* 0x0000820000247ab9 */ /* 0x000fe20000000a00 */
[----:B------:R-:W-:-:S04]  /*0c80*/  ISETP.NE.U32.AND P0, PT, RZ, UR4, PT ;  /* 0x00000004ff007c0c */ /* 0x000fc8000bf05070 */
[----:B------:R-:W-:-:S13]  /*0c90*/  ISETP.NE.AND.EX P0, PT, RZ, UR5, PT, P0 ;  /* 0x00000005ff007c0c */ /* 0x000fda000bf05300 */
[----:B------:R-:W-:Y:S05]  /*0ca0*/  @!P0 BRA `(.L_x_7) ;  /* 0x00000000001c8947 */ /* 0x000fea0003800000 */
[----:B------:R-:W0:Y:S02]  /*0cb0*/  LDC.64 R6, c[0x0][0x598] ;  /* 0x00016600ff067b82 */ /* 0x000e240000000a00 */
[----:B0-----:R-:W2:Y:S02]  /*0cc0*/  LDG.E.64 R6, desc[UR36][R6.64] ;  /* 0x0000002406067981 */ /* 0x001ea4000c1e1b00 */
[----:B--2---:R-:W-:-:S04]  /*0cd0*/  ISETP.NE.U32.AND P0, PT, R6, RZ, PT ;  /* 0x000000ff0600720c */ /* 0x004fc80003f05070 */
[----:B------:R-:W-:-:S13]  /*0ce0*/  ISETP.NE.AND.EX P0, PT, R7, RZ, PT, P0 ;  /* 0x000000ff0700720c */ /* 0x000fda0003f05300 */
[----:B------:R-:W-:Y:S05]  /*0cf0*/  @!P0 BRA `(.L_x_7) ;  /* 0x0000000000088947 */ /* 0x000fea0003800000 */
[----:B------:R0:W5:Y:S01]  /*0d00*/  LD.E R19, desc[UR36][R6.64] ;  /* 0x0000002406137980 */ /* 0x000162000c101900 */
[----:B------:R-:W-:Y:S05]  /*0d10*/  BRA `(.L_x_8) ;  /* 0x0000000000247947 */ /* 0x000fea0003800000 */
.L_x_7:
[----:B------:R-:W-:Y:S02]  /*0d20*/  ULDC.64 UR4, c[0x0][0x588] ;  /* 0x0001620000047ab9 */ /* 0x000fe40000000a00 */
[----:B------:R-:W-:-:S04]  /*0d30*/  ISETP.NE.U32.AND P0, PT, RZ, UR4, PT ;  /* 0x00000004ff007c0c */ /* 0x000fc8000bf05070 */
[----:B------:R-:W-:-:S13]  /*0d40*/  ISETP.NE.AND.EX P0, PT, RZ, UR5, PT, P0 ;  /* 0x00000005ff007c0c */ /* 0x000fda000bf05300 */
[----:B------:R-:W-:Y:S05]  /*0d50*/  @!P0 BRA `(.L_x_9) ;  /* 0x00000000000c8947 */ /* 0x000fea0003800000 */
[----:B------:R-:W0:Y:S02]  /*0d60*/  LDC.64 R6, c[0x0][0x588] ;  /* 0x00016200ff067b82 */ /* 0x000e240000000a00 */
[----:B0-----:R1:W5:Y:S01]  /*0d70*/  LDG.E R19, desc[UR36][R6.64] ;  /* 0x0000002406137981 */ /* 0x001362000c1e1900 */
[----:B------:R-:W-:Y:S05]  /*0d80*/  BRA `(.L_x_8) ;  /* 0x0000000000087947 */ /* 0x000fea0003800000 */
.L_x_9:
[----:B------:R-:W-:Y:S02]  /*0d90*/  ULDC UR4, c[0x0][0x580] ;  /* 0x0001600000047ab9 */ /* 0x000fe40000000800 */
[----:B------:R-:W-:-:S07]  /*0da0*/  IMAD.U32 R19, RZ, RZ, UR4 ;  /* 0x00000004ff137e24 */ /* 0x000fce000f8e00ff */
.L_x_8:
[----:B------:R-:W-:Y:S02]  /*0db0*/  ULDC.64 UR4, c[0x0][0x5a0] ;  /* 0x0001680000047ab9 */ /* 0x000fe40000000a00 */
[----:B------:R-:W-:-:S04]  /*0dc0*/  ISETP.NE.U32.AND P0, PT, RZ, UR4, PT ;  /* 0x00000004ff007c0c */ /* 0x000fc8000bf05070 */
[----:B------:R-:W-:-:S13]  /*0dd0*/  ISETP.NE.AND.EX P0, PT, RZ, UR5, PT, P0 ;  /* 0x00000005ff007c0c */ /* 0x000fda000bf05300 */
[----:B------:R-:W-:Y:S05]  /*0de0*/  @!P0 BRA `(.L_x_10) ;  /* 0x00000000001c8947 */ /* 0x000fea0003800000 */
[----:B01----:R-:W0:Y:S02]  /*0df0*/  LDC.64 R6, c[0x0][0x5a0] ;  /* 0x00016800ff067b82 */ /* 0x003e240000000a00 */
[----:B0-----:R-:W2:Y:S02]  /*0e00*/  LDG.E.64 R6, desc[UR36][R6.64] ;  /* 0x0000002406067981 */ /* 0x001ea4000c1e1b00 */
[----:B--2---:R-:W-:-:S04]  /*0e10*/  ISETP.NE.U32.AND P0, PT, R6, RZ, PT ;  /* 0x000000ff0600720c */ /* 0x004fc80003f05070 */
[----:B------:R-:W-:-:S13]  /*0e20*/  ISETP.NE.AND.EX P0, PT, R7, RZ, PT, P0 ;  /* 0x000000ff0700720c */ /* 0x000fda0003f05300 */
[----:B------:R-:W-:Y:S05]  /*0e30*/  @!P0 BRA `(.L_x_10) ;  /* 0x0000000000088947 */ /* 0x000fea0003800000 */
[----:B------:R0:W5:Y:S01]  /*0e40*/  LD.E R56, desc[UR36][R6.64] ;  /* 0x0000002406387980 */ /* 0x000162000c101900 */
[----:B------:R-:W-:Y:S05]  /*0e50*/  BRA `(.L_x_11) ;  /* 0x0000000000247947 */ /* 0x000fea0003800000 */
.L_x_10:
[----:B------:R-:W-:Y:S02]  /*0e60*/  ULDC.64 UR4, c[0x0][0x590] ;  /* 0x0001640000047ab9 */ /* 0x000fe40000000a00 */
[----:B------:R-:W-:-:S04]  /*0e70*/  ISETP.NE.U32.AND P0, PT, RZ, UR4, PT ;  /* 0x00000004ff007c0c */ /* 0x000fc8000bf05070 */
[----:B------:R-:W-:-:S13]  /*0e80*/  ISETP.NE.AND.EX P0, PT, RZ, UR5, PT, P0 ;  /* 0x00000005ff007c0c */ /* 0x000fda000bf05300 */
[----:B------:R-:W-:Y:S05]  /*0e90*/  @!P0 BRA `(.L_x_12) ;  /* 0x00000000000c8947 */ /* 0x000fea0003800000 */
[----:B------:R-:W2:Y:S02]  /*0ea0*/  LDC.64 R56, c[0x0][0x590] ;  /* 0x00016400ff387b82 */ /* 0x000ea40000000a00 */
[----:B--2---:R2:W5:Y:S01]  /*0eb0*/  LDG.E R56, desc[UR36][R56.64] ;  /* 0x0000002438387981 */ /* 0x004562000c1e1900 */
[----:B------:R-:W-:Y:S05]  /*0ec0*/  BRA `(.L_x_11) ;  /* 0x0000000000087947 */ /* 0x000fea0003800000 */
.L_x_12:
[----:B------:R-:W-:Y:S02]  /*0ed0*/  ULDC UR4, c[0x0][0x584] ;  /* 0x0001610000047ab9 */ /* 0x000fe40000000800 */
[----:B------:R-:W-:-:S07]  /*0ee0*/  IMAD.U32 R56, RZ, RZ, UR4 ;  /* 0x00000004ff387e24 */ /* 0x000fce000f8e00ff */
.L_x_11:
[----:B------:R-:W-:-:S13]  /*0ef0*/  LOP3.LUT P0, RZ, R0, 0xff, RZ, 0xc0, !PT ;  /* 0x000000ff00ff7812 */ /* 0x000fda000780c0ff */
[----:B------:R-:W-:Y:S05]  /*0f00*/  @!P0 EXIT ;  /* 0x000000000000894d */ /* 0x000fea0003800000 */
[----:B------:R-:W3:Y:S01]  /*0f10*/  LDC R59, c[0x0][0x658] ;  /* 0x00019600ff3b7b82 */ /* 0x000ee20000000800 */
[----:B------:R-:W-:Y:S01]  /*0f20*/  ULDC.64 UR6, c[0x0][0x288] ;  /* 0x0000a20000067ab9 */ /* 0x000fe20000000a00 */
[----:B------:R-:W-:Y:S01]  /*0f30*/  LOP3.LUT R14, R14, 0x1, RZ, 0xc0, !PT ;  /* 0x000000010e0e7812 */ /* 0x000fe200078ec0ff */
[----:B------:R-:W-:Y:S01]  /*0f40*/  UIADD3 UR4, UR7, 0x7f, URZ ;  /* 0x0000007f07047890 */ /* 0x000fe2000fffe03f */
[----:B------:R-:W-:Y:S01]  /*0f50*/  SHF.R.U32.HI R0, RZ, 0x2, R3 ;  /* 0x00000002ff007819 */ /* 0x000fe20000011603 */
[----:B------:R-:W-:Y:S01]  /*0f60*/  IMAD.U32 R5, RZ, RZ, UR6 ;  /* 0x00000006ff057e24 */ /* 0x000fe2000f8e00ff */
[----:B------:R-:W-:Y:S01]  /*0f70*/  SHF.R.U32.HI R4, RZ, 0x1, R4 ;  /* 0x00000001ff047819 */ /* 0x000fe20000011604 */
[----:B------:R-:W-:Y:S01]  /*0f80*/  USHF.R.S32.HI UR5, URZ, 0x1f, UR4 ;  /* 0x0000001f3f057899 */ /* 0x000fe20008011404 */
[----:B01----:R-:W0:Y:S01]  /*0f90*/  LDC.64 R6, c[0x0][0x5c8] ;  /* 0x00017200ff067b82 */ /* 0x003e220000000a00 */
[----:B------:R-:W-:Y:S01]  /*0fa0*/  LOP3.LUT R60, R3, 0x3, RZ, 0xc0, !PT ;  /* 0x00000003033c7812 */ /* 0x000fe200078ec0ff */
[----:B------:R-:W-:Y:S01]  /*0fb0*/  IMAD.SHL.U32 R9, R14, 0x40, RZ ;  /* 0x000000400e097824 */ /* 0x000fe200078e00ff */
[----:B------:R-:W-:Y:S01]  /*0fc0*/  LOP3.LUT R0, R0, 0x7, RZ, 0xc0, !PT ;  /* 0x0000000700007812 */ /* 0x000fe200078ec0ff */
[----:B------:R-:W-:Y:S01]  /*0fd0*/  ULEA.HI UR5, UR5, UR4, URZ, 0x7 ;  /* 0x0000000405057291 */ /* 0x000fe2000f8f383f */
[----:B------:R-:W-:Y:S01]  /*0fe0*/  LOP3.LUT R23, R4, 0x30, RZ, 0xc0, !PT ;  /* 0x0000003004177812 */ /* 0x000fe200078ec0ff */
[----:B------:R-:W-:Y:S01]  /*0ff0*/  IMAD R60, R60, -0x2, R5 ;  /* 0xfffffffe3c3c7824 */ /* 0x000fe200078e0205 */
[--C-:B------:R-:W-:Y:S01]  /*1000*/  LOP3.LUT R22, R9, 0x40, R0.reuse, 0xe2, !PT ;  /* 0x0000004009167812 */ /* 0x100fe200078ee200 */
[----:B------:R-:W1:Y:S01]  /*1010*/  LDC R63, c[0x0][0x600] ;  /* 0x00018000ff3f7b82 */ /* 0x000e620000000800 */
[----:B------:R-:W-:Y:S01]  /*1020*/  IADD3 R5, RZ, -R23, -R0 ;  /* 0x80000017ff057210 */ /* 0x000fe20007ffe800 */
[----:B------:R-:W-:Y:S01]  /*1030*/  IMAD.MOV.U32 R0, RZ, RZ, -0x1 ;  /* 0xffffffffff007424 */ /* 0x000fe200078e00ff */
[----:B------:R-:W-:Y:S01]  /*1040*/  USHF.R.S32.HI UR43, URZ, 0x7, UR5 ;  /* 0x000000073f2b7899 */ /* 0x000fe20008011405 */
[----:B------:R-:W-:Y:S01]  /*1050*/  IMAD.MOV.U32 R4, RZ, RZ, 0x1 ;  /* 0x00000001ff047424 */ /* 0x000fe200078e00ff */
[C---:B------:R-:W-:Y:S01]  /*1060*/  LOP3.LUT R62, R3.reuse, 0x80, RZ, 0xc0, !PT ;  /* 0x00000080033e7812 */ /* 0x040fe200078ec0ff */
[----:B------:R-:W-:Y:S01]  /*1070*/  IMAD R5, R14, -0x40, R5 ;  /* 0xffffffc00e057824 */ /* 0x000fe200078e0205 */
[----:B------:R-:W-:Y:S01]  /*1080*/  UISETP.LT.AND UP0, UPT, UR43, 0x1, UPT ;  /* 0x000000012b00788c */ /* 0x000fe2000bf01270 */
[----:B---3--:R-:W-:Y:S01]  /*1090*/  SHF.L.U32 R0, R0, R59, RZ ;  /* 0x0000003b00007219 */ /* 0x008fe200000006ff */
[----:B------:R-:W-:Y:S01]  /*10a0*/  ULDC UR4, c[0x0][0x284] ;  /* 0x0000a10000047ab9 */ /* 0x000fe20000000800 */
[----:B------:R-:W-:Y:S01]  /*10b0*/  LOP3.LUT R22, R22, R23, RZ, 0xfc, !PT ;  /* 0x0000001716167212 */ /* 0x000fe200078efcff */
[----:B------:R-:W-:Y:S01]  /*10c0*/  USEL UR44, UR43, 0x1, UP0 ;  /* 0x000000012b2c7887 */ /* 0x000fe20008000000 */
[----:B------:R-:W-:Y:S01]  /*10d0*/  SHF.L.U32 R59, R4, R59, RZ ;  /* 0x0000003b043b7219 */ /* 0x000fe200000006ff */
[----:B------:R-:W-:Y:S01]  /*10e0*/  IMAD.SHL.U32 R61, R3, 0x2, RZ ;  /* 0x00000002033d7824 */ /* 0x000fe200078e00ff */
[----:B------:R-:W-:Y:S01]  /*10f0*/  LOP3.LUT R66, R18, 0x1, RZ, 0xfc, !PT ;  /* 0x0000000112427812 */ /* 0x000fe200078efcff */
[----:B------:R-:W-:Y:S01]  /*1100*/  VIADD R65, R5, UR4 ;  /* 0x0000000405417c36 */ /* 0x000fe20008000000 */
[C---:B0-----:R-:W-:Y:S01]  /*1110*/  SHF.L.U64.HI R58, R6.reuse, 0x3, R7 ;  /* 0x00000003063a7819 */ /* 0x041fe20000010207 */
[----:B--2---:R-:W-:Y:S01]  /*1120*/  IMAD.SHL.U32 R57, R6, 0x8, RZ ;  /* 0x0000000806397824 */ /* 0x004fe200078e00ff */
[----:B------:R-:W-:Y:S01]  /*1130*/  SHF.R.U32.HI R62, RZ, 0x7, R62 ;  /* 0x00000007ff3e7819 */ /* 0x000fe2000001163e */
[----:B------:R-:W-:Y:S01]  /*1140*/  IMAD.MOV.U32 R23, RZ, RZ, RZ ;  /* 0x000000ffff177224 */ /* 0x000fe200078e00ff */
[----:B------:R-:W-:Y:S01]  /*1150*/  LOP3.LUT R64, RZ, R0, RZ, 0x33, !PT ;  /* 0x00000000ff407212 */ /* 0x000fe200078e33ff */
[----:B------:R-:W-:Y:S01]  /*1160*/  UIADD3 UR44, UR43, -UR44, URZ ;  /* 0x8000002c2b2c7290 */ /* 0x000fe2000fffe03f */
[----:B------:R-:W-:Y:S01]  /*1170*/  UMOV UR40, URZ ;  /* 0x0000003f00287c82 */ /* 0x000fe20008000000 */
[----:B-1----:R-:W-:Y:S01]  /*1180*/  VIADD R63, R63, 0xffffffff ;  /* 0xffffffff3f3f7836 */ /* 0x002fe20000000000 */
[----:B------:R-:W-:-:S09]  /*1190*/  UMOV UR42, URZ ;  /* 0x0000003f002a7c82 */ /* 0x000fd20008000000 */
.L_x_94:
[----:B0-----:R-:W0:Y:S01]  /*11a0*/  SHFL.IDX PT, R0, R62, RZ, 0x1f ;  /* 0x00001fff3e007589 */ /* 0x001e2200000e0000 */
[----:B-1----:R-:W1:Y:S01]  /*11b0*/  S2UR UR7, SR_CgaCtaId ;  /* 0x00000000000779c3 */ /* 0x002e620000008800 */
[----:B------:R-:W-:Y:S01]  /*11c0*/  UMOV UR6, 0x400 ;  /* 0x0000040000067882 */ /* 0x000fe20000000000 */
[----:B0-----:R-:W-:Y:S01]  /*11d0*/  R2UR UR4, R0 ;  /* 0x00000000000472ca */ /* 0x001fe200000e0000 */
[----:B-1----:R-:W-:-:S12]  /*11e0*/  ULEA UR46, UR7, UR6, 0x18 ;  /* 0x00000006072e7291 */ /* 0x002fd8000f8ec03f */
[----:B------:R-:W-:-:S04]  /*11f0*/  ULEA.HI UR5, UR4, UR4, URZ, 0x1 ;  /* 0x0000000404057291 */ /* 0x000fc8000f8f083f */
[----:B------:R-:W-:-:S04]  /*1200*/  ULOP3.LUT UR5, UR5, 0x7fffe, URZ, 0xc0, !UPT ;  /* 0x0007fffe05057892 */ /* 0x000fc8000f8ec03f */
[----:B------:R-:W-:-:S03]  /*1210*/  UIADD3 UR5, UR4, -UR5, URZ ;  /* 0x8000000504057290 */ /* 0x000fc6000fffe03f */
[----:B------:R-:W-:Y:S01]  /*1220*/  ULDC UR4, c[0x0][0x28c] ;  /* 0x0000a30000047ab9 */ /* 0x000fe20000000800 */
[----:B------:R-:W-:Y:S01]  /*1230*/  ULEA UR5, UR5, UR46, 0xd ;  /* 0x0000002e05057291 */ /* 0x000fe2000f8e683f */
[----:B------:R-:W-:-:S03]  /*1240*/  ISETP.LT.AND P0, PT, RZ, UR4, PT ;  /* 0x00000004ff007c0c */ /* 0x000fc6000bf01270 */
[----:B------:R-:W-:-:S04]  /*1250*/  UIADD3 UR5, UR5, 0x100, URZ ;  /* 0x0000010005057890 */ /* 0x000fc8000fffe03f */
[----:B------:R-:W-:-:S04]  /*1260*/  USHF.R.U32.HI UR5, URZ, 0x4, UR5 ;  /* 0x000000043f057899 */ /* 0x000fc80008011605 */
[----:B------:R-:W-:-:S04]  /*1270*/  ULOP3.LUT UR5, UR5, 0x3fff, URZ, 0xc0, !UPT ;  /* 0x00003fff05057892 */ /* 0x000fc8000f8ec03f */
[----:B------:R-:W-:Y:S01]  /*1280*/  ULOP3.LUT UR45, UR5, 0x10000, URZ, 0xfc, !UPT ;  /* 0x00010000052d7892 */ /* 0x000fe2000f8efc3f */
[----:B--2345:R-:W-:Y:S11]  /*1290*/  @P0 BRA `(.L_x_13) ;  /* 0x0000000000400947 */ /* 0x03cff60003800000 */
[----:B------:R-:W-:Y:S01]  /*12a0*/  MOV R0, 0x0 ;  /* 0x0000000000007802 */ /* 0x000fe20000000f00 */
[----:B------:R-:W-:Y:S01]  /*12b0*/  ULDC.64 UR4, c[0x4][0x68] ;  /* 0x01001a0000047ab9 */ /* 0x000fe20000000a00 */
[----:B------:R-:W-:Y:S01]  /*12c0*/  ULDC.64 UR6, c[0x4][0x8] ;  /* 0x0100020000067ab9 */ /* 0x000fe20000000a00 */
[----:B------:R-:W-:Y:S01]  /*12d0*/  IMAD.U32 R4, RZ, RZ, UR4 ;  /* 0x00000004ff047e24 */ /* 0x000fe2000f8e00ff */
[----:B------:R0:W1:Y:S01]  /*12e0*/  LDC.64 R14, c[0x4][R0] ;  /* 0x01000000000e7b82 */ /* 0x0000620000000a00 */
[----:B------:R-:W-:Y:S01]  /*12f0*/  IMAD.U32 R5, RZ, RZ, UR5 ;  /* 0x00000005ff057e24 */ /* 0x000fe2000f8e00ff */
[----:B------:R-:W-:Y:S01]  /*1300*/  ULDC.64 UR4, c[0x4][0x70] ;  /* 0x01001c0000047ab9 */ /* 0x000fe20000000a00 */
[----:B------:R-:W-:Y:S02]  /*1310*/  IMAD.U32 R10, RZ, RZ, UR6 ;  /* 0x00000006ff0a7e24 */ /* 0x000fe4000f8e00ff */
[----:B------:R-:W-:Y:S02]  /*1320*/  IMAD.U32 R6, RZ, RZ, UR4 ;  /* 0x00000004ff067e24 */ /* 0x000fe4000f8e00ff */
[----:B------:R-:W-:-:S02]  /*1330*/  IMAD.U32 R7, RZ, RZ, UR5 ;  /* 0x00000005ff077e24 */ /* 0x000fc4000f8e00ff */
[----:B------:R-:W-:Y:S02]  /*1340*/  IMAD.U32 R11, RZ, RZ, UR7 ;  /* 0x00000007ff0b7e24 */ /* 0x000fe4000f8e00ff */
[----:B------:R-:W-:Y:S02]  /*1350*/  IMAD.MOV.U32 R8, RZ, RZ, 0x1e1 ;  /* 0x000001e1ff087424 */ /* 0x000fe400078e00ff */
[----:B------:R-:W-:Y:S02]  /*1360*/  IMAD.MOV.U32 R12, RZ, RZ, 0x1 ;  /* 0x00000001ff0c7424 */ /* 0x000fe400078e00ff */
[----:B0-----:R-:W-:-:S07]  /*1370*/  IMAD.MOV.U32 R13, RZ, RZ, RZ ;  /* 0x000000ffff0d7224 */ /* 0x001fce00078e00ff */
[----:B------:R-:W-:-:S07]  /*1380*/  LEPC R20, `(.L_x_13) ;  /* 0x000000001014794e */ /* 0x000fce0000000000 */
[----:B-1---5:R-:W-:Y:S05]  /*1390*/  CALL.ABS.NOINC R14 ;  /* 0x000000000e007343 */ /* 0x022fea0003c00000 */
.L_x_13:
[----:B------:R-:W-:-:S13]  /*13a0*/  ISETP.NE.AND P0, PT, R66, 0x3, PT ;  /* 0x000000034200780c */ /* 0x000fda0003f05270 */
[----:B------:R-:W-:Y:S05]  /*13b0*/  @!P0 BRA `(.L_x_14) ;  /* 0x0000000000048947 */ /* 0x000fea0003800000 */
[----:B------:R-:W-:Y:S01]  /*13c0*/  BPT.TRAP 0x1 ;  /* 0x000000040000795c */ /* 0x000fe20000300000 */
.L_x_14:
[----:B------:R-:W-:Y:S02]  /*13d0*/  IMAD.U32 R3, RZ, RZ, UR42 ;  /* 0x0000002aff037e24 */ /* 0x000fe4000f8e00ff */
[----:B------:R-:W-:-:S03]  /*13e0*/  IMAD.U32 R0, RZ, RZ, UR40 ;  /* 0x00000028ff007e24 */ /* 0x000fc6000f8e00ff */
[----:B------:R-:W-:Y:S02]  /*13f0*/  LEA R3, R3, UR46, 0x3 ;  /* 0x0000002e03037c11 */ /* 0x000fe4000f8e18ff */
[----:B------:R-:W-:-:S04]  /*1400*/  SHF.L.U32 R0, R0, 0x1f, RZ ;  /* 0x0000001f00007819 */ /* 0x000fc800000006ff */
[----:B------:R0:W1:Y:S01]  /*1410*/  SYNCS.PHASECHK.TRANS64.TRYWAIT P1, [R3+URZ], R0 ;  /* 0x00000000030075a7 */ /* 0x000062000802017f */
[----:B------:R-:W-:Y:S05]  /*1420*/  @!P0 BRA `(.L_x_15) ;  /* 0x0000000000048947 */ /* 0x000fea0003800000 */
[----:B------:R-:W-:Y:S01]  /*1430*/  BPT.TRAP 0x1 ;  /* 0x000000040000795c */ /* 0x000fe20000300000 */
.L_x_15:
[----:B------:R-:W-:-:S05]  /*1440*/  IMAD.U32 R4, RZ, RZ, UR44 ;  /* 0x0000002cff047e24 */ /* 0x000fca000f8e00ff */
[----:B------:R-:W-:Y:S01]  /*1450*/  ISETP.GE.AND P2, PT, R4, 0x1, PT ;  /* 0x000000010400780c */ /* 0x000fe20003f46270 */
[----:B-1----:R-:W-:-:S12]  /*1460*/  @P1 BRA `(.L_x_16) ;  /* 0x0000000000081947 */ /* 0x002fd80003800000 */
[----:B------:R-:W1:Y:S02]  /*1470*/  SYNCS.PHASECHK.TRANS64.TRYWAIT P1, [R3+URZ], R0 ;  /* 0x00000000030075a7 */ /* 0x000e64000802017f */
[----:B-1----:R-:W-:Y:S05]  /*1480*/  @!P1 BRA `(.L_x_17) ;  /* 0x0000004800f49947 */ /* 0x002fea0003800000 */
.L_x_16:
[----:B------:R-:W-:Y:S05]  /*1490*/  WARPSYNC.ALL ;  /* 0x0000000000007948 */ /* 0x000fea0003800000 */
[----:B------:R-:W-:Y:S01]  /*14a0*/  UIADD3 UR4, UR46, 0x18100, URZ ;  /* 0x000181002e047890 */ /* 0x000fe2000fffe03f */
[----:B------:R-:W-:Y:S01]  /*14b0*/  WARPGROUP.ARRIVE ;  /* 0x00000000000079c5 */ /* 0x000fe20000000000 */
[----:B------:R-:W-:Y:S02]  /*14c0*/  ULEA UR5, UR42, UR45, 0xb ;  /* 0x0000002d2a057291 */ /* 0x000fe4000f8e583f */
[----:B------:R-:W-:Y:S01]  /*14d0*/  USHF.R.U32.HI UR4, URZ, 0x4, UR4 ;  /* 0x000000043f047899 */ /* 0x000fe20008011604 */
[----:B------:R-:W-:Y:S01]  /*14e0*/  UMOV UR9, 0x40000040 ;  /* 0x4000004000097882 */ /* 0x000fe20000000000 */
[----:B------:R-:W-:-:S02]  /*14f0*/  UMOV UR11, 0x40000040 ;  /* 0x40000040000b7882 */ /* 0x000fc40000000000 */
[----:B------:R-:W-:Y:S01]  /*1500*/  ULOP3.LUT UR4, UR4, 0x3fff, URZ, 0xc0, !UPT ;  /* 0x00003fff04047892 */ /* 0x000fe2000f8ec03f */
[----:B------:R-:W-:-:S03]  /*1510*/  UMOV UR8, UR5 ;  /* 0x0000000500087c82 */ /* 0x000fc60008000000 */
[----:B------:R-:W-:-:S04]  /*1520*/  ULOP3.LUT UR4, UR4, 0x10000, URZ, 0xfc, !UPT ;  /* 0x0001000004047892 */ /* 0x000fc8000f8efc3f */
[----:B------:R-:W-:-:S07]  /*1530*/  ULEA UR6, UR42, UR4, 0xa ;  /* 0x000000042a067291 */ /* 0x000fce000f8e503f */
[----:B------:R-:W-:Y:S02]  /*1540*/  UMOV UR10, UR6 ;  /* 0x00000006000a7c82 */ /* 0x000fe40008000000 */
[----:B------:R-:W-:Y:S01]  /*1550*/  HGMMA.64x64x16.F32.BF16 R24, gdesc[UR8], RZ, !UPT, gsb0 ;  /* 0x00e00000081879f0 */ /* 0x000fe2000c0018ff */
[----:B------:R-:W-:Y:S02]  /*1560*/  UIADD3 UR8, UR5, 0x2, URZ ;  /* 0x0000000205087890 */ /* 0x000fe4000fffe03f */
[----:B------:R-:W-:Y:S01]  /*1570*/  UIADD3 UR10, UR6, 0x2, URZ ;  /* 0x00000002060a7890 */ /* 0x000fe2000fffe03f */
[----:B------:R-:W-:Y:S01]  /*1580*/  UMOV UR9, 0x40000040 ;  /* 0x4000004000097882 */ /* 0x000fe20000000000 */
[----:B------:R-:W-:Y:S01]  /*1590*/  UMOV UR11, 0x40000040 ;  /* 0x40000040000b7882 */ /* 0x000fe20000000000 */
[----:B------:R-:W-:Y:S02]  /*15a0*/  WARPGROUP.DEPBAR.LE gsb0, 0x0 ;  /* 0x00008000000079c5 */ /* 0x000fe40000010000 */
[----:B------:R-:W-:-:S06]  /*15b0*/  WARPGROUP.ARRIVE ;  /* 0x00000000000079c5 */ /* 0x000fcc0000000000 */
[----:B------:R-:W-:Y:S01]  /*15c0*/  HGMMA.64x64x16.F32.BF16 R24, gdesc[UR8], R24, gsb0 ;  /* 0x00e00000081879f0 */ /* 0x000fe20008001818 */
        /* <DEDUP_REMOVED lines=41> */
[----:B------:R-:W-:Y:S03]  /*1860*/  HGMMA.64x64x16.F32.BF16 R24, gdesc[UR8], R24, gsb0 ;  /* 0x00e00000081879f0 */ /* 0x000fe60008001818 */
[----:B------:R-:W-:Y:S02]  /*1870*/  WARPGROUP.DEPBAR.LE gsb0, 0x0 ;  /* 0x00008000000079c5 */ /* 0x000fe40000010000 */
[----:B------:R-:W-:Y:S05]  /*1880*/  @!P2 BRA `(.L_x_18) ;  /* 0x00000004008ca947 */ /* 0x000fea0003800000 */
[----:B------:R-:W-:Y:S01]  /*1890*/  UIADD3 UR5, UR42, 0x1, URZ ;  /* 0x000000012a057890 */ /* 0x000fe2000fffe03f */
[----:B01----:R-:W-:-:S03]  /*18a0*/  IMAD.U32 R0, RZ, RZ, UR44 ;  /* 0x0000002cff007e24 */ /* 0x003fc6000f8e00ff */
[----:B------:R-:W-:-:S04]  /*18b0*/  UISETP.NE.AND UP0, UPT, UR5, 0x3, UPT ;  /* 0x000000030500788c */ /* 0x000fc8000bf05270 */
[----:B------:R-:W-:Y:S02]  /*18c0*/  USEL UR6, URZ, 0x1, UP0 ;  /* 0x000000013f067887 */ /* 0x000fe40008000000 */
[----:B------:R-:W-:Y:S02]  /*18d0*/  USEL UR5, UR5, URZ, UP0 ;  /* 0x0000003f05057287 */ /* 0x000fe40008000000 */
[----:B------:R-:W-:-:S06]  /*18e0*/  ULOP3.LUT UR6, UR40, UR6, URZ, 0x3c, !UPT ;  /* 0x0000000628067292 */ /* 0x000fcc000f8e3c3f */
[----:B------:R-:W-:Y:S01]  /*18f0*/  IMAD.U32 R5, RZ, RZ, UR6 ;  /* 0x00000006ff057e24 */ /* 0x000fe2000f8e00ff */
[----:B------:R-:W-:-:S06]  /*1900*/  UMOV UR6, UR42 ;  /* 0x0000002a00067c82 */ /* 0x000fcc0008000000 */
.L_x_25:
[----:B01----:R-:W-:Y:S05]  /*1910*/  @!P0 BRA `(.L_x_19) ;  /* 0x0000000000048947 */ /* 0x003fea0003800000 */
[----:B------:R-:W-:Y:S01]  /*1920*/  BPT.TRAP 0x1 ;  /* 0x000000040000795c */ /* 0x000fe20000300000 */
.L_x_19:
[----:B------:R-:W0:Y:S01]  /*1930*/  S2UR UR8, SR_CgaCtaId ;  /* 0x00000000000879c3 */ /* 0x000e220000008800 */
[----:B------:R-:W-:Y:S01]  /*1940*/  UMOV UR7, 0x400 ;  /* 0x0000040000077882 */ /* 0x000fe20000000000 */
[----:B------:R-:W-:Y:S01]  /*1950*/  SHF.L.U32 R3, R5, 0x1f, RZ ;  /* 0x0000001f05037819 */ /* 0x000fe200000006ff */
[----:B0-----:R-:W-:-:S04]  /*1960*/  ULEA UR7, UR8, UR7, 0x18 ;  /* 0x0000000708077291 */ /* 0x001fc8000f8ec03f */
[----:B------:R-:W-:-:S09]  /*1970*/  ULEA UR8, UR5, UR7, 0x3 ;  /* 0x0000000705087291 */ /* 0x000fd2000f8e183f */
[----:B------:R0:W1:Y:S01]  /*1980*/  SYNCS.PHASECHK.TRANS64.TRYWAIT P1, [UR8], R3 ;  /* 0x00000003ff0075a7 */ /* 0x0000620008020148 */
[----:B------:R-:W-:Y:S05]  /*1990*/  @!P0 BRA `(.L_x_20) ;  /* 0x0000000000048947 */ /* 0x000fea0003800000 */
[----:B------:R-:W-:Y:S01]  /*19a0*/  BPT.TRAP 0x1 ;  /* 0x000000040000795c */ /* 0x000fe20000300000 */
.L_x_20:
[----:B-1----:R-:W-:Y:S05]  /*19b0*/  @P1 BRA `(.L_x_21) ;  /* 0x0000000000081947 */ /* 0x002fea0003800000 */
[----:B------:R-:W1:Y:S02]  /*19c0*/  SYNCS.PHASECHK.TRANS64.TRYWAIT P1, [UR8], R3 ;  /* 0x00000003ff0075a7 */ /* 0x000e640008020148 */
[----:B-1----:R-:W-:Y:S05]  /*19d0*/  @!P1 BRA `(.L_x_22) ;  /* 0x0000004400b49947 */ /* 0x002fea0003800000 */
.L_x_21:
[----:B------:R-:W-:Y:S01]  /*19e0*/  ULEA UR12, UR5, UR45, 0xb ;  /* 0x0000002d050c7291 */ /* 0x000fe2000f8e583f */
[----:B------:R-:W-:Y:S01]  /*19f0*/  WARPGROUP.ARRIVE ;  /* 0x00000000000079c5 */ /* 0x000fe20000000000 */
[----:B------:R-:W-:Y:S01]  /*1a00*/  ULEA UR13, UR5, UR4, 0xa ;  /* 0x00000004050d7291 */ /* 0x000fe2000f8e503f */
[----:B------:R-:W-:Y:S01]  /*1a10*/  UMOV UR9, 0x40000040 ;  /* 0x4000004000097882 */ /* 0x000fe20000000000 */
[----:B------:R-:W-:-:S03]  /*1a20*/  UMOV UR11, 0x40000040 ;  /* 0x40000040000b7882 */ /* 0x000fc60000000000 */
[----:B------:R-:W-:Y:S02]  /*1a30*/  UMOV UR8, UR12 ;  /* 0x0000000c00087c82 */ /* 0x000fe40008000000 */
[----:B------:R-:W-:Y:S02]  /*1a40*/  UMOV UR10, UR13 ;  /* 0x0000000d000a7c82 */ /* 0x000fe40008000000 */
[----:B------:R-:W-:Y:S01]  /*1a50*/  HGMMA.64x64x16.F32.BF16 R24, gdesc[UR8], R24, gsb0 ;  /* 0x00e00000081879f0 */ /* 0x000fe20008001818 */
[----:B------:R-:W-:Y:S02]  /*1a60*/  UIADD3 UR8, UR12, 0x2, URZ ;  /* 0x000000020c087890 */ /* 0x000fe4000fffe03f */
[----:B------:R-:W-:Y:S01]  /*1a70*/  UIADD3 UR10, UR13, 0x2, URZ ;  /* 0x000000020d0a7890 */ /* 0x000fe2000fffe03f */
[----:B------:R-:W-:Y:S01]  /*1a80*/  UMOV UR9, 0x40000040 ;  /* 0x4000004000097882 */ /* 0x000fe20000000000 */
[----:B------:R-:W-:Y:S01]  /*1a90*/  UMOV UR11, 0x40000040 ;  /* 0x40000040000b7882 */ /* 0x000fe20000000000 */
[----:B------:R-:W-:-:S02]  /*1aa0*/  WARPGROUP.DEPBAR.LE gsb0, 0x0 ;  /* 0x00008000000079c5 */ /* 0x000fc40000010000 */
        /* <DEDUP_REMOVED lines=46> */
[----:B------:R-:W-:Y:S01]  /*1d90*/  BPT.TRAP 0x1 ;  /* 0x000000040000795c */ /* 0x000fe20000300000 */
.L_x_23:
[----:B------:R-:W-:Y:S01]  /*1da0*/  ULEA UR7, UR6, UR7, 0x3 ;  /* 0x0000000706077291 */ /* 0x000fe2000f8e183f */
[----:B------:R-:W-:-:S03]  /*1db0*/  ISETP.GT.U32.AND P1, PT, R18, 0x1, PT ;  /* 0x000000011200780c */ /* 0x000fc60003f24070 */
[----:B------:R-:W-:-:S04]  /*1dc0*/  UIADD3 UR7, UR7, 0x18, URZ ;  /* 0x0000001807077890 */ /* 0x000fc8000fffe03f */
[----:B------:R-:W-:-:S09]  /*1dd0*/  UPRMT UR7, URZ, 0x654, UR7 ;  /* 0x000006543f077896 */ /* 0x000fd20008000007 */
[----:B------:R-:W-:Y:S01]  /*1de0*/  SYNCS.ARRIVE.TRANS64.RED.A1T0 RZ, [UR7], RZ ;  /* 0x000000ffffff79a7 */ /* 0x000fe20008100407 */
[----:B------:R-:W-:Y:S05]  /*1df0*/  @P1 BRA `(.L_x_24) ;  /* 0x0000000000041947 */ /* 0x000fea0003800000 */
[----:B------:R-:W-:Y:S01]  /*1e00*/  BPT.TRAP 0x1 ;  /* 0x000000040000795c */ /* 0x000fe20000300000 */
.L_x_24:
[----:B------:R-:W-:Y:S01]  /*1e10*/  UIADD3 UR5, UR5, 0x1, URZ ;  /* 0x0000000105057890 */ /* 0x000fe2000fffe03f */
[C---:B------:R-:W-:Y:S01]  /*1e20*/  ISETP.GT.AND P1, PT, R0.reuse, 0x1, PT ;  /* 0x000000010000780c */ /* 0x040fe20003f24270 */
[----:B------:R-:W-:Y:S01]  /*1e30*/  UIADD3 UR6, UR6, 0x1, URZ ;  /* 0x0000000106067890 */ /* 0x000fe2000fffe03f */
[----:B------:R-:W-:Y:S01]  /*1e40*/  VIADD R0, R0, 0xffffffff ;  /* 0xffffffff00007836 */ /* 0x000fe20000000000 */
[----:B------:R-:W-:Y:S02]  /*1e50*/  UISETP.NE.AND UP0, UPT, UR5, 0x3, UPT ;  /* 0x000000030500788c */ /* 0x000fe4000bf05270 */
[----:B------:R-:W-:Y:S02]  /*1e60*/  UISETP.NE.AND UP1, UPT, UR6, 0x3, UPT ;  /* 0x000000030600788c */ /* 0x000fe4000bf25270 */
[----:B------:R-:W-:Y:S02]  /*1e70*/  USEL UR7, URZ, 0x1, UP0 ;  /* 0x000000013f077887 */ /* 0x000fe40008000000 */
[----:B------:R-:W-:-:S02]  /*1e80*/  USEL UR5, UR5, URZ, UP0 ;  /* 0x0000003f05057287 */ /* 0x000fc40008000000 */
[----:B------:R-:W-:Y:S02]  /*1e90*/  USEL UR6, UR6, URZ, UP1 ;  /* 0x0000003f06067287 */ /* 0x000fe40008800000 */
[----:B------:R-:W-:Y:S01]  /*1ea0*/  LOP3.LUT R5, R5, UR7, RZ, 0x3c, !PT ;  /* 0x0000000705057c12 */ /* 0x000fe2000f8e3cff */
[----:B------:R-:W-:Y:S09]  /*1eb0*/  @P1 BRA `(.L_x_25) ;  /* 0xfffffff800941947 */ /* 0x000ff2000383ffff */
.L_x_18:
[----:B01----:R-:W0:Y:S02]  /*1ec0*/  LDC R0, c[0x0][0x28c] ;  /* 0x0000a300ff007b82 */ /* 0x003e240000000800 */
[----:B0-----:R-:W-:-:S13]  /*1ed0*/  ISETP.GE.AND P1, PT, R0, 0x1, PT ;  /* 0x000000010000780c */ /* 0x001fda0003f26270 */
[----:B------:R-:W-:Y:S05]  /*1ee0*/  @!P1 BRA `(.L_x_26) ;  /* 0x0000000000409947 */ /* 0x000fea0003800000 */
[----:B------:R-:W-:Y:S05]  /*1ef0*/  @!P0 BRA `(.L_x_27) ;  /* 0x0000000000048947 */ /* 0x000fea0003800000 */
[----:B------:R-:W-:Y:S01]  /*1f00*/  BPT.TRAP 0x1 ;  /* 0x000000040000795c */ /* 0x000fe20000300000 */
.L_x_27:
[----:B------:R-:W0:Y:S01]  /*1f10*/  S2UR UR7, SR_CgaCtaId ;  /* 0x00000000000779c3 */ /* 0x000e220000008800 */
[----:B------:R-:W-:Y:S01]  /*1f20*/  UIADD3 UR6, UR44, UR42, URZ ;  /* 0x0000002a2c067290 */ /* 0x000fe2000fffe03f */
[----:B------:R-:W-:-:S03]  /*1f30*/  ISETP.GT.U32.AND P0, PT, R18, 0x1, PT ;  /* 0x000000011200780c */ /* 0x000fc60003f04070 */
[----:B------:R-:W-:-:S04]  /*1f40*/  UIMAD.WIDE.U32 UR4, UR6, -0x55555555, URZ ;  /* 0xaaaaaaab060478a5 */ /* 0x000fc8000f8e003f */
[----:B------:R-:W-:-:S03]  /*1f50*/  USHF.R.U32.HI UR4, URZ, 0x1, UR5 ;  /* 0x000000013f047899 */ /* 0x000fc60008011605 */
[----:B------:R-:W-:Y:S01]  /*1f60*/  UMOV UR5, 0x400 ;  /* 0x0000040000057882 */ /* 0x000fe20000000000 */
[----:B------:R-:W-:Y:S02]  /*1f70*/  UIMAD UR6, UR4, -0x3, UR6 ;  /* 0xfffffffd040678a4 */ /* 0x000fe4000f8e0206 */
[----:B0-----:R-:W-:-:S04]  /*1f80*/  ULEA UR5, UR7, UR5, 0x18 ;  /* 0x0000000507057291 */ /* 0x001fc8000f8ec03f */
[----:B------:R-:W-:-:S04]  /*1f90*/  ULEA UR6, UR6, UR5, 0x3 ;  /* 0x0000000506067291 */ /* 0x000fc8000f8e183f */
[----:B------:R-:W-:-:S04]  /*1fa0*/  UIADD3 UR6, UR6, 0x18, URZ ;  /* 0x0000001806067890 */ /* 0x000fc8000fffe03f */
[----:B------:R-:W-:-:S09]  /*1fb0*/  UPRMT UR6, URZ, 0x654, UR6 ;  /* 0x000006543f067896 */ /* 0x000fd20008000006 */
[----:B------:R-:W-:Y:S01]  /*1fc0*/  SYNCS.ARRIVE.TRANS64.RED.A1T0 RZ, [UR6], RZ ;  /* 0x000000ffffff79a7 */ /* 0x000fe20008100406 */
[----:B------:R-:W-:Y:S05]  /*1fd0*/  @P0 BRA `(.L_x_26) ;  /* 0x0000000000040947 */ /* 0x000fea0003800000 */
[----:B------:R-:W-:Y:S01]  /*1fe0*/  BPT.TRAP 0x1 ;  /* 0x000000040000795c */ /* 0x000fe20000300000 */
.L_x_26:
[----:B------:R-:W-:Y:S01]  /*1ff0*/  IMAD.SHL.U32 R3, R68, 0x40, RZ ;  /* 0x0000004044037824 */ /* 0x000fe200078e00ff */
[----:B------:R-:W-:Y:S01]  /*2000*/  UIADD3 UR42, UR43, UR42, URZ ;  /* 0x0000002a2b2a7290 */ /* 0x000fe2000fffe03f */
[----:B------:R-:W-:Y:S01]  /*2010*/  SHF.R.S32.HI R9, RZ, 0x1f, R67 ;  /* 0x0000001fff097819 */ /* 0x000fe20000011443 */
[----:B------:R-:W-:Y:S01]  /*2020*/  UISETP.GE.U32.AND UP1, UPT, UR43, 0x3, UPT ;  /* 0x000000032b00788c */ /* 0x000fe2000bf26070 */
[----:B------:R-:W-:Y:S01]  /*2030*/  IMAD.SHL.U32 R6, R69, 0x80, RZ ;  /* 0x0000008045067824 */ /* 0x000fe200078e00ff */
[----:B------:R-:W-:Y:S01]  /*2040*/  ULDC UR7, c[0x0][0x288] ;  /* 0x0000a20000077ab9 */ /* 0x000fe20000000800 */
[C---:B------:R-:W-:Y:S01]  /*2050*/  LOP3.LUT R10, R3.reuse, 0x6, R61, 0xf8, !PT ;  /* 0x00000006030a7812 */ /* 0x040fe200078ef83d */
[----:B------:R-:W-:Y:S01]  /*2060*/  UISETP.GT.U32.AND UP0, UPT, UR42, 0x2, UPT ;  /* 0x000000022a00788c */ /* 0x000fe2000bf04070 */
[----:B------:R-:W-:Y:S01]  /*2070*/  ISETP.GE.AND P0, PT, R3, UR7, PT ;  /* 0x0000000703007c0c */ /* 0x000fe2000bf06270 */
[----:B------:R-:W-:Y:S01]  /*2080*/  ULDC.64 UR4, c[0x0][0x5d0] ;  /* 0x0001740000047ab9 */ /* 0x000fe20000000a00 */
[--C-:B------:R-:W-:Y:S01]  /*2090*/  SHF.R.S32.HI R11, RZ, 0x1f, R10.reuse ;  /* 0x0000001fff0b7819 */ /* 0x100fe2000001140a */
[----:B------:R-:W-:Y:S01]  /*20a0*/  ULDC UR10, c[0x0][0x284] ;  /* 0x0000a100000a7ab9 */ /* 0x000fe20000000800 */
[----:B------:R-:W-:Y:S01]  /*20b0*/  IMAD R0, R9, UR4, RZ ;  /* 0x0000000409007c24 */ /* 0x000fe2000f8e02ff */
[----:B------:R-:W-:Y:S01]  /*20c0*/  UISETP.LT.U32.AND UP0, UPT, UR43, 0x3, UP0 ;  /* 0x000000032b00788c */ /* 0x000fe20008701070 */
[----:B------:R-:W-:Y:S01]  /*20d0*/  ISETP.GE.OR P0, PT, R6, UR10, P0 ;  /* 0x0000000a06007c0c */ /* 0x000fe20008706670 */
[----:B------:R-:W-:Y:S01]  /*20e0*/  IMAD.WIDE.U32 R4, R67, UR4, R10 ;  /* 0x0000000443047c25 */ /* 0x000fe2000f8e000a */
[----:B------:R-:W-:Y:S01]  /*20f0*/  ULDC.64 UR8, c[0x0][0x5c8] ;  /* 0x0001720000087ab9 */ /* 0x000fe20000000a00 */
[----:B------:R-:W-:-:S02]  /*2100*/  USEL UR6, URZ, 0x1, !UP0 ;  /* 0x000000013f067887 */ /* 0x000fc4000c000000 */
[----:B------:R-:W-:Y:S01]  /*2110*/  IMAD R7, R67, UR5, R0 ;  /* 0x0000000543077c24 */ /* 0x000fe2000f8e0200 */
[----:B------:R-:W-:Y:S01]  /*2120*/  @UP1 UIMAD.WIDE.U32 UR4, UR42, -0x55555555, URZ ;  /* 0xaaaaaaab2a0418a5 */ /* 0x000fe2000f8e003f */
[----:B------:R-:W-:Y:S01]  /*2130*/  IMAD.WIDE R68, R69, 0x80, R22 ;  /* 0x0000008045447825 */ /* 0x000fe200078e0216 */
[----:B------:R-:W-:Y:S02]  /*2140*/  ULOP3.LUT UR40, UR40, UR6, URZ, 0x3c, !UPT ;  /* 0x0000000628287292 */ /* 0x000fe4000f8e3c3f */
[----:B------:R-:W-:Y:S01]  /*2150*/  @UP1 USHF.R.U32.HI UR4, URZ, 0x1, UR5 ;  /* 0x000000013f041899 */ /* 0x000fe20008011605 */
[----:B------:R-:W-:Y:S02]  /*2160*/  IMAD.IADD R5, R5, 0x1, R7 ;  /* 0x0000000105057824 */ /* 0x000fe400078e0207 */
[----:B------:R-:W-:Y:S01]  /*2170*/  IMAD R7, R69, UR8, RZ ;  /* 0x0000000845077c24 */ /* 0x000fe2000f8e02ff */
[----:B------:R-:W-:Y:S01]  /*2180*/  @UP1 ULOP3.LUT UR40, UR40, 0x1, UR4, 0x78, !UPT ;  /* 0x0000000128281892 */ /* 0x000fe2000f8e7804 */
[----:B------:R-:W-:-:S04]  /*2190*/  IMAD.WIDE.U32 R70, R68, UR8, R4 ;  /* 0x0000000844467c25 */ /* 0x000fc8000f8e0004 */
[----:B------:R-:W-:Y:S02]  /*21a0*/  IMAD R7, R68, UR9, R7 ;  /* 0x0000000944077c24 */ /* 0x000fe4000f8e0207 */
[----:B------:R-:W-:Y:S01]  /*21b0*/  IMAD.MOV.U32 R0, RZ, RZ, -0x1 ;  /* 0xffffffffff007424 */ /* 0x000fe200078e00ff */
[----:B------:R-:W-:Y:S06]  /*21c0*/  @P0 BRA `(.L_x_28) ;  /* 0x00000020009c0947 */ /* 0x000fec0003800000 */
[----:B-----5:R-:W-:Y:S01]  /*21d0*/  FSETP.NEU.AND P0, PT, R56, RZ, PT ;  /* 0x000000ff3800720b */ /* 0x020fe20003f0d000 */
[----:B------:R-:W-:Y:S01]  /*21e0*/  IMAD.IADD R4, R60, 0x1, -R3 ;  /* 0x000000013c047824 */ /* 0x000fe200078e0a03 */
[----:B------:R-:W-:Y:S01]  /*21f0*/  BSSY B0, `(.L_x_28) ;  /* 0x0000224000007945 */ /* 0x000fe20003800000 */
[----:B------:R-:W-:Y:S02]  /*2200*/  IMAD.IADD R3, R65, 0x1, -R6 ;  /* 0x0000000141037824 */ /* 0x000fe400078e0a06 */
[----:B------:R-:W-:Y:S01]  /*2210*/  IMAD.IADD R81, R71, 0x1, R7 ;  /* 0x0000000147517824 */ /* 0x000fe200078e0207 */
[----:B------:R-:W-:-:S04]  /*2220*/  ISETP.GT.AND P2, PT, R4, RZ, PT ;  /* 0x000000ff0400720c */ /* 0x000fc80003f44270 */
[----:B------:R-:W-:-:S03]  /*2230*/  ISETP.GT.AND P1, PT, R3, RZ, P2 ;  /* 0x000000ff0300720c */ /* 0x000fc60001724270 */
[----:B------:R-:W-:Y:S10]  /*2240*/  @!P0 BRA `(.L_x_29) ;  /* 0x0000001400e88947 */ /* 0x000ff40003800000 */
[----:B------:R-:W0:Y:S01]  /*2250*/  LDC.64 R74, c[0x0][0x5b8] ;  /* 0x00016e00ff4a7b82 */ /* 0x000e220000000a00 */
[----:B------:R-:W-:-:S07]  /*2260*/  ULDC.64 UR4, c[0x0][0x5c0] ;  /* 0x0001700000047ab9 */ /* 0x000fce0000000a00 */
[----:B------:R-:W1:Y:S08]  /*2270*/  LDC.64 R76, c[0x0][0x5b0] ;  /* 0x00016c00ff4c7b82 */ /* 0x000e700000000a00 */
[----:B------:R-:W2:Y:S01]  /*2280*/  LDC.64 R78, c[0x0][0x5a8] ;  /* 0x00016a00ff4e7b82 */ /* 0x000ea20000000a00 */
[-C--:B0-----:R-:W-:Y:S02]  /*2290*/  IMAD R6, R9, R74.reuse, RZ ;  /* 0x0000004a09067224 */ /* 0x081fe400078e02ff */
[----:B------:R-:W-:-:S04]  /*22a0*/  IMAD.WIDE.U32 R72, R67, R74, R10 ;  /* 0x0000004a43487225 */ /* 0x000fc800078e000a */
[----:B------:R-:W-:Y:S02]  /*22b0*/  IMAD R71, R67, R75, R6 ;  /* 0x0000004b43477224 */ /* 0x000fe400078e0206 */
[-C--:B-1----:R-:W-:Y:S02]  /*22c0*/  IMAD R5, R69, R76.reuse, RZ ;  /* 0x0000004c45057224 */ /* 0x082fe400078e02ff */
[----:B------:R-:W-:Y:S02]  /*22d0*/  IMAD.IADD R13, R73, 0x1, R71 ;  /* 0x00000001490d7824 */ /* 0x000fe400078e0247 */
[----:B------:R-:W-:Y:S02]  /*22e0*/  IMAD.MOV.U32 R12, RZ, RZ, R72 ;  /* 0x000000ffff0c7224 */ /* 0x000fe400078e0048 */
[C---:B------:R-:W-:Y:S02]  /*22f0*/  IMAD R75, R68.reuse, R77, R5 ;  /* 0x0000004d444b7224 */ /* 0x040fe400078e0205 */
[----:B------:R-:W-:-:S04]  /*2300*/  IMAD.WIDE.U32 R6, R68, R76, R12 ;  /* 0x0000004c44067225 */ /* 0x000fc800078e000c */
[----:B------:R-:W-:Y:S01]  /*2310*/  IMAD.IADD R5, R7, 0x1, R75 ;  /* 0x0000000107057824 */ /* 0x000fe200078e024b */
[----:B--2---:R-:W-:-:S04]  /*2320*/  LEA R14, P0, R6, R78, 0x1 ;  /* 0x0000004e060e7211 */ /* 0x004fc800078008ff */
[----:B------:R-:W-:-:S05]  /*2330*/  LEA.HI.X R15, R6, R79, R5, 0x1, P0 ;  /* 0x0000004f060f7211 */ /* 0x000fca00000f0c05 */
[----:B------:R0:W2:Y:S01]  /*2340*/  @P1 LDG.E.LTC128B.U16 R5, desc[UR36][R14.64] ;  /* 0x000000240e051981 */ /* 0x0000a2000c1e1520 */
[----:B------:R-:W-:Y:S01]  /*2350*/  LEA R8, P0, R70, UR4, 0x1 ;  /* 0x0000000446087c11 */ /* 0x000fe2000f8008ff */
[----:B------:R-:W-:Y:S01]  /*2360*/  IMAD.WIDE.U32 R6, R68, R76, R10 ;  /* 0x0000004c44067225 */ /* 0x000fe200078e000a */
[----:B------:R-:W-:Y:S03]  /*2370*/  BSSY B1, `(.L_x_30) ;  /* 0x0000012000017945 */ /* 0x000fe60003800000 */
[----:B------:R-:W-:Y:S02]  /*2380*/  IMAD.IADD R7, R75, 0x1, R7 ;  /* 0x000000014b077824 */ /* 0x000fe400078e0207 */
[----:B------:R-:W-:Y:S01]  /*2390*/  IMAD.WIDE.U32 R20, R67, R74, R6 ;  /* 0x0000004a43147225 */ /* 0x000fe200078e0006 */
[----:B0-----:R-:W-:-:S03]  /*23a0*/  SHF.L.U64.HI R15, R76, 0x3, R77 ;  /* 0x000000034c0f7819 */ /* 0x001fc6000001024d */
[----:B------:R-:W-:Y:S01]  /*23b0*/  IMAD.IADD R7, R71, 0x1, R21 ;  /* 0x0000000147077824 */ /* 0x000fe200078e0215 */
[----:B------:R-:W-:Y:S01]  /*23c0*/  LEA R6, P4, R20, R78, 0x1 ;  /* 0x0000004e14067211 */ /* 0x000fe200078808ff */
[----:B------:R-:W-:-:S03]  /*23d0*/  IMAD.SHL.U32 R14, R76, 0x8, RZ ;  /* 0x000000084c0e7824 */ /* 0x000fc600078e00ff */
[----:B------:R-:W-:Y:S01]  /*23e0*/  LEA.HI.X R7, R20, R79, R7, 0x1, P4 ;  /* 0x0000004f14077211 */ /* 0x000fe200020f0c07 */
[----:B--2---:R-:W-:-:S04]  /*23f0*/  IMAD.U32 R9, R5, 0x10000, RZ ;  /* 0x0001000005097824 */ /* 0x004fc800078e00ff */
[----:B------:R-:W-:-:S04]  /*2400*/  FMUL R9, R9, R56 ;  /* 0x0000003809097220 */ /* 0x000fc80000400000 */
[----:B------:R-:W-:Y:S01]  /*2410*/  FFMA R24, R24, R19, R9 ;  /* 0x0000001318187223 */ /* 0x000fe20000000009 */
[----:B------:R-:W-:Y:S02]  /*2420*/  LEA.HI.X R9, R70, UR5, R81, 0x1, P0 ;  /* 0x0000000546097c11 */ /* 0x000fe400080f0c51 */
[----:B------:R-:W-:Y:S02]  /*2430*/  ISETP.GT.AND P0, PT, R4, 0x1, PT ;  /* 0x000000010400780c */ /* 0x000fe40003f04270 */
[----:B------:R-:W-:Y:S02]  /*2440*/  F2FP.BF16.F32.PACK_AB R24, RZ, R24 ;  /* 0x00000018ff18723e */ /* 0x000fe400000010ff */
[----:B------:R-:W-:-:S03]  /*2450*/  ISETP.GT.AND P3, PT, R3, RZ, P0 ;  /* 0x000000ff0300720c */ /* 0x000fc60000764270 */
[----:B------:R0:W-:Y:S10]  /*2460*/  @P1 STG.E.U16 desc[UR36][R8.64], R24 ;  /* 0x0000001808001986 */ /* 0x0001f4000c101524 */
[----:B------:R-:W-:Y:S05]  /*2470*/  @!P3 BRA `(.L_x_31) ;  /* 0x000000000004b947 */ /* 0x000fea0003800000 */
[----:B------:R1:W5:Y:S02]  /*2480*/  LDG.E.LTC128B.U16 R5, desc[UR36][R6.64+0x2] ;  /* 0x0000022406057981 */ /* 0x000364000c1e1520 */
.L_x_31:
[----:B------:R-:W-:Y:S05]  /*2490*/  BSYNC B1 ;  /* 0x0000000000017941 */ /* 0x000fea0003800000 */
.L_x_30:
[----:B-----5:R-:W-:Y:S01]  /*24a0*/  IMAD.U32 R69, R5, 0x10000, RZ ;  /* 0x0001000005457824 */ /* 0x020fe200078e00ff */
[----:B------:R-:W-:Y:S01]  /*24b0*/  ISETP.GT.AND P2, PT, R3, 0x8, P2 ;  /* 0x000000080300780c */ /* 0x000fe20001744270 */
[----:B------:R-:W-:Y:S01]  /*24c0*/  IMAD.WIDE.U32 R20, R68, R76, R14 ;  /* 0x0000004c44147225 */ /* 0x000fe200078e000e */
[----:B0-----:R-:W-:-:S03]  /*24d0*/  PRMT R24, R5, 0x7610, R24 ;  /* 0x0000761005187816 */ /* 0x001fc60000000018 */
[----:B------:R-:W-:Y:S01]  /*24e0*/  FMUL R12, R69, R56 ;  /* 0x00000038450c7220 */ /* 0x000fe20000400000 */
[----:B------:R-:W-:Y:S01]  /*24f0*/  IMAD.IADD R75, R75, 0x1, R21 ;  /* 0x000000014b4b7824 */ /* 0x000fe200078e0215 */
[----:B------:R-:W-:Y:S02]  /*2500*/  IADD3 R72, P1, R72, R20, RZ ;  /* 0x0000001448487210 */ /* 0x000fe40007f3e0ff */
[----:B------:R-:W-:-:S03]  /*2510*/  FFMA R12, R25, R19, R12 ;  /* 0x00000013190c7223 */ /* 0x000fc6000000000c */
[----:B------:R-:W-:Y:S02]  /*2520*/  IMAD.X R13, R75, 0x1, R13, P1 ;  /* 0x000000014b0d7824 */ /* 0x000fe400008e060d */
[----:B------:R-:W-:Y:S02]  /*2530*/  F2FP.BF16.F32.PACK_AB R12, RZ, R12 ;  /* 0x0000000cff0c723e */ /* 0x000fe400000010ff */
[----:B------:R-:W-:Y:S02]  /*2540*/  LEA R14, P1, R72, R78, 0x1 ;  /* 0x0000004e480e7211 */ /* 0x000fe400078208ff */
[----:B------:R-:W-:Y:S02]  /*2550*/  PRMT R21, R12, 0x7610, R21 ;  /* 0x000076100c157816 */ /* 0x000fe40000000015 */
[----:B------:R-:W-:-:S03]  /*2560*/  LEA.HI.X R15, R72, R79, R13, 0x1, P1 ;  /* 0x0000004f480f7211 */ /* 0x000fc600008f0c0d */
[----:B------:R0:W-:Y:S04]  /*2570*/  @P3 STG.E.U16 desc[UR36][R8.64+0x2], R21 ;  /* 0x0000021508003986 */ /* 0x0001e8000c101524 */
[----:B------:R-:W2:Y:S01]  /*2580*/  @P2 LDG.E.LTC128B.U16 R24, desc[UR36][R14.64] ;  /* 0x000000240e182981 */ /* 0x000ea2000c1e1520 */
[----:B------:R-:W-:Y:S01]  /*2590*/  IADD3 R20, P1, R10, R20, RZ ;  /* 0x000000140a147210 */ /* 0x000fe20007f3e0ff */
[----:B------:R-:W-:Y:S01]  /*25a0*/  BSSY B1, `(.L_x_32) ;  /* 0x0000011000017945 */ /* 0x000fe20003800000 */
[----:B------:R-:W-:Y:S02]  /*25b0*/  SHF.L.U64.HI R13, R57, 0x1, R58 ;  /* 0x00000001390d7819 */ /* 0x000fe4000001023a */
[----:B------:R-:W-:Y:S01]  /*25c0*/  ISETP.GT.AND P0, PT, R3, 0x8, P0 ;  /* 0x000000080300780c */ /* 0x000fe20000704270 */
[----:B0-----:R-:W-:Y:S01]  /*25d0*/  IMAD.X R21, R11, 0x1, R75, P1 ;  /* 0x000000010b157824 */ /* 0x001fe200008e064b */
[----:B------:R-:W-:Y:S01]  /*25e0*/  LEA R12, P1, R57, R8, 0x1 ;  /* 0x00000008390c7211 */ /* 0x000fe200078208ff */
[----:B------:R-:W-:-:S04]  /*25f0*/  IMAD.WIDE.U32 R20, R67, R74, R20 ;  /* 0x0000004a43147225 */ /* 0x000fc800078e0014 */
[----:B------:R-:W-:Y:S01]  /*2600*/  IMAD.X R13, R13, 0x1, R9, P1 ;  /* 0x000000010d0d7824 */ /* 0x000fe200008e0609 */
[----:B------:R-:W-:Y:S01]  /*2610*/  LEA R10, P3, R20, R78, 0x1 ;  /* 0x0000004e140a7211 */ /* 0x000fe200078608ff */
[----:B------:R-:W-:-:S05]  /*2620*/  IMAD.IADD R11, R71, 0x1, R21 ;  /* 0x00000001470b7824 */ /* 0x000fca00078e0215 */
[----:B------:R-:W-:Y:S01]  /*2630*/  LEA.HI.X R11, R20, R79, R11, 0x1, P3 ;  /* 0x0000004f140b7211 */ /* 0x000fe200018f0c0b */
[----:B--2---:R-:W-:-:S04]  /*2640*/  IMAD.U32 R5, R24, 0x10000, RZ ;  /* 0x0001000018057824 */ /* 0x004fc800078e00ff */
[----:B------:R-:W-:-:S04]  /*2650*/  FMUL R5, R5, R56 ;  /* 0x0000003805057220 */ /* 0x000fc80000400000 */
[----:B------:R-:W-:-:S05]  /*2660*/  FFMA R5, R26, R19, R5 ;  /* 0x000000131a057223 */ /* 0x000fca0000000005 */
[----:B------:R-:W-:-:S05]  /*2670*/  F2FP.BF16.F32.PACK_AB R5, RZ, R5 ;  /* 0x00000005ff05723e */ /* 0x000fca00000010ff */
[----:B------:R0:W-:Y:S01]  /*2680*/  @P2 STG.E.U16 desc[UR36][R12.64], R5 ;  /* 0x000000050c002986 */ /* 0x0001e2000c101524 */
[----:B------:R-:W-:Y:S05]  /*2690*/  @!P0 BRA `(.L_x_33) ;  /* 0x0000000000048947 */ /* 0x000fea0003800000 */
[----:B------:R2:W5:Y:S02]  /*26a0*/  LDG.E.LTC128B.U16 R24, desc[UR36][R10.64+0x2] ;  /* 0x000002240a187981 */ /* 0x000564000c1e1520 */
.L_x_33:
[----:B------:R-:W-:Y:S05]  /*26b0*/  BSYNC B1 ;  /* 0x0000000000017941 */ /* 0x000fea0003800000 */
.L_x_32:
[----:B0----5:R-:W-:Y:S01]  /*26c0*/  IMAD.U32 R5, R24, 0x10000, RZ ;  /* 0x0001000018057824 */ /* 0x021fe200078e00ff */
[----:B------:R-:W-:Y:S01]  /*26d0*/  ISETP.GT.AND P1, PT, R4, 0x8, PT ;  /* 0x000000080400780c */ /* 0x000fe20003f24270 */
[----:B------:R-:W-:Y:S02]  /*26e0*/  BSSY B1, `(.L_x_34) ;  /* 0x0000008000017945 */ /* 0x000fe40003800000 */
[----:B------:R-:W-:Y:S01]  /*26f0*/  FMUL R14, R5, R56 ;  /* 0x00000038050e7220 */ /* 0x000fe20000400000 */
[----:B------:R-:W-:-:S03]  /*2700*/  ISETP.GT.AND P2, PT, R3, RZ, P1 ;  /* 0x000000ff0300720c */ /* 0x000fc60000f44270 */
[----:B------:R-:W-:-:S05]  /*2710*/  FFMA R14, R27, R19, R14 ;  /* 0x000000131b0e7223 */ /* 0x000fca000000000e */
[----:B------:R-:W-:-:S05]  /*2720*/  F2FP.BF16.F32.PACK_AB R14, RZ, R14 ;  /* 0x0000000eff0e723e */ /* 0x000fca00000010ff */
[----:B------:R0:W-:Y:S01]  /*2730*/  @P0 STG.E.U16 desc[UR36][R12.64+0x2], R14 ;  /* 0x0000020e0c000986 */ /* 0x0001e2000c101524 */
[----:B------:R-:W-:Y:S05]  /*2740*/  @!P2 BRA `(.L_x_35) ;  /* 0x000000000004a947 */ /* 0x000fea0003800000 */
[----:B------:R3:W5:Y:S02]  /*2750*/  LDG.E.LTC128B.U16 R24, desc[UR36][R6.64+0x10] ;  /* 0x0000102406187981 */ /* 0x000764000c1e1520 */
.L_x_35:
[----:B------:R-:W-:Y:S05]  /*2760*/  BSYNC B1 ;  /* 0x0000000000017941 */ /* 0x000fea0003800000 */
.L_x_34:
[----:B-----5:R-:W-:Y:S01]  /*2770*/  IMAD.U32 R5, R24, 0x10000, RZ ;  /* 0x0001000018057824 */ /* 0x020fe200078e00ff */
        /* <DEDUP_REMOVED lines=9> */
.L_x_37:
[----:B------:R-:W-:Y:S05]  /*2810*/  BSYNC B1 ;  /* 0x0000000000017941 */ /* 0x000fea0003800000 */
.L_x_36:
[----:B----45:R-:W-:Y:S01]  /*2820*/  IMAD.U32 R5, R24, 0x10000, RZ ;  /* 0x0001000018057824 */ /* 0x030fe200078e00ff */
[----:B------:R-:W-:Y:S01]  /*2830*/  ISETP.GT.AND P1, PT, R3, 0x8, P1 ;  /* 0x000000080300780c */ /* 0x000fe20000f24270 */
[----:B------:R-:W-:Y:S02]  /*2840*/  BSSY B1, `(.L_x_38) ;  /* 0x0000007000017945 */ /* 0x000fe40003800000 */
[----:B0-----:R-:W-:-:S04]  /*2850*/  FMUL R14, R5, R56 ;  /* 0x00000038050e7220 */ /* 0x001fc80000400000 */
[----:B------:R-:W-:-:S05]  /*2860*/  FFMA R14, R29, R19, R14 ;  /* 0x000000131d0e7223 */ /* 0x000fca000000000e */
[----:B------:R-:W-:-:S05]  /*2870*/  F2FP.BF16.F32.PACK_AB R14, RZ, R14 ;  /* 0x0000000eff0e723e */ /* 0x000fca00000010ff */
[----:B------:R0:W-:Y:S01]  /*2880*/  @P3 STG.E.U16 desc[UR36][R8.64+0x12], R14 ;  /* 0x0000120e08003986 */ /* 0x0001e2000c101524 */
[----:B------:R-:W-:Y:S05]  /*2890*/  @!P1 BRA `(.L_x_39) ;  /* 0x0000000000049947 */ /* 0x000fea0003800000 */
[----:B------:R4:W5:Y:S02]  /*28a0*/  LDG.E.LTC128B.U16 R24, desc[UR36][R10.64+0x10] ;  /* 0x000010240a187981 */ /* 0x000964000c1e1520 */
.L_x_39:
[----:B------:R-:W-:Y:S05]  /*28b0*/  BSYNC B1 ;  /* 0x0000000000017941 */ /* 0x000fea0003800000 */
.L_x_38:
[----:B-----5:R-:W-:Y:S01]  /*28c0*/  IMAD.U32 R5, R24, 0x10000, RZ ;  /* 0x0001000018057824 */ /* 0x020fe200078e00ff */
[----:B------:R-:W-:Y:S01]  /*28d0*/  ISETP.GT.AND P0, PT, R3, 0x8, P0 ;  /* 0x000000080300780c */ /* 0x000fe20000704270 */
[----:B------:R-:W-:Y:S02]  /*28e0*/  BSSY B1, `(.L_x_40) ;  /* 0x0000007000017945 */ /* 0x000fe40003800000 */
[----:B------:R-:W-:-:S04]  /*28f0*/  FMUL R5, R5, R56 ;  /* 0x0000003805057220 */ /* 0x000fc80000400000 */
[----:B------:R-:W-:-:S05]  /*2900*/  FFMA R5, R30, R19, R5 ;  /* 0x000000131e057223 */ /* 0x000fca0000000005 */
[----:B------:R-:W-:-:S05]  /*2910*/  F2FP.BF16.F32.PACK_AB R5, RZ, R5 ;  /* 0x00000005ff05723e */ /* 0x000fca00000010ff */
[----:B------:R0:W-:Y:S01]  /*2920*/  @P1 STG.E.U16 desc[UR36][R12.64+0x10], R5 ;  /* 0x000010050c001986 */ /* 0x0001e2000c101524 */
[----:B------:R-:W-:Y:S05]  /*2930*/  @!P0 BRA `(.L_x_41) ;  /* 0x0000000000048947 */ /* 0x000fea0003800000 */
[----:B------:R0:W5:Y:S02]  /*2940*/  LDG.E.LTC128B.U16 R24, desc[UR36][R10.64+0x12] ;  /* 0x000012240a187981 */ /* 0x000164000c1e1520 */
.L_x_41:
[----:B------:R-:W-:Y:S05]  /*2950*/  BSYNC B1 ;  /* 0x0000000000017941 */ /* 0x000fea0003800000 */
.L_x_40:
        /* <DEDUP_REMOVED lines=10> */
.L_x_43:
[----:B------:R-:W-:Y:S05]  /*2a00*/  BSYNC B1 ;  /* 0x0000000000017941 */ /* 0x000fea0003800000 */
.L_x_42:
        /* <DEDUP_REMOVED lines=10> */
.L_x_45:
[----:B------:R-:W-:Y:S05]  /*2ab0*/  BSYNC B1 ;  /* 0x0000000000017941 */ /* 0x000fea0003800000 */
.L_x_44:
[----:B0----5:R-:W-:Y:S01]  /*2ac0*/  IMAD.U32 R5, R24, 0x10000, RZ ;  /* 0x0001000018057824 */ /* 0x021fe200078e00ff */
        /* <DEDUP_REMOVED lines=8> */
.L_x_47:
[----:B------:R-:W-:Y:S05]  /*2b50*/  BSYNC B1 ;  /* 0x0000000000017941 */ /* 0x000fea0003800000 */
.L_x_46:
        /* <DEDUP_REMOVED lines=9> */
.L_x_49:
[----:B------:R-:W-:Y:S05]  /*2bf0*/  BSYNC B1 ;  /* 0x0000000000017941 */ /* 0x000fea0003800000 */
.L_x_48:
        /* <DEDUP_REMOVED lines=10> */
.L_x_51:
[----:B------:R-:W-:Y:S05]  /*2ca0*/  BSYNC B1 ;  /* 0x0000000000017941 */ /* 0x000fea0003800000 */
.L_x_50:
        /* <DEDUP_REMOVED lines=10> */
.L_x_53:
[----:B------:R-:W-:Y:S05]  /*2d50*/  BSYNC B1 ;  /* 0x0000000000017941 */ /* 0x000fea0003800000 */
.L_x_52:
        /* <DEDUP_REMOVED lines=9> */
.L_x_55:
[----:B------:R-:W-:Y:S05]  /*2df0*/  BSYNC B1 ;  /* 0x0000000000017941 */ /* 0x000fea0003800000 */
.L_x_54:
        /* <DEDUP_REMOVED lines=9> */
.L_x_57:
[----:B------:R-:W-:Y:S05]  /*2e90*/  BSYNC B1 ;  /* 0x0000000000017941 */ /* 0x000fea0003800000 */
.L_x_56:
        /* <DEDUP_REMOVED lines=10> */
.L_x_59:
[----:B------:R-:W-:Y:S05]  /*2f40*/  BSYNC B1 ;  /* 0x0000000000017941 */ /* 0x000fea0003800000 */
.L_x_58:
        /* <DEDUP_REMOVED lines=10> */
.L_x_61:
[----:B------:R-:W-:Y:S05]  /*2ff0*/  BSYNC B1 ;  /* 0x0000000000017941 */ /* 0x000fea0003800000 */
.L_x_60:
        /* <DEDUP_REMOVED lines=9> */
.L_x_63:
[----:B------:R-:W-:Y:S05]  /*3090*/  BSYNC B1 ;  /* 0x0000000000017941 */ /* 0x000fea0003800000 */
.L_x_62:
        /* <DEDUP_REMOVED lines=9> */
.L_x_65:
[----:B------:R-:W-:Y:S05]  /*3130*/  BSYNC B1 ;  /* 0x0000000000017941 */ /* 0x000fea0003800000 */
.L_x_64:
        /* <DEDUP_REMOVED lines=10> */
.L_x_67:
[----:B------:R-:W-:Y:S05]  /*31e0*/  BSYNC B1 ;  /* 0x0000000000017941 */ /* 0x000fea0003800000 */
.L_x_66:
        /* <DEDUP_REMOVED lines=10> */
.L_x_69:
[----:B------:R-:W-:Y:S05]  /*3290*/  BSYNC B1 ;  /* 0x0000000000017941 */ /* 0x000fea0003800000 */
.L_x_68:
        /* <DEDUP_REMOVED lines=9> */
.L_x_71:
[----:B------:R-:W-:Y:S05]  /*3330*/  BSYNC B1 ;  /* 0x0000000000017941 */ /* 0x000fea0003800000 */
.L_x_70:
        /* <DEDUP_REMOVED lines=9> */
.L_x_73:
[----:B------:R-:W-:Y:S05]  /*33d0*/  BSYNC B1 ;  /* 0x0000000000017941 */ /* 0x000fea0003800000 */
.L_x_72:
        /* <DEDUP_REMOVED lines=10> */
.L_x_75:
[----:B------:R-:W-:Y:S05]  /*3480*/  BSYNC B1 ;  /* 0x0000000000017941 */ /* 0x000fea0003800000 */
.L_x_74:
        /* <DEDUP_REMOVED lines=10> */
.L_x_77:
[----:B------:R-:W-:Y:S05]  /*3530*/  BSYNC B1 ;  /* 0x0000000000017941 */ /* 0x000fea0003800000 */
.L_x_76:
        /* <DEDUP_REMOVED lines=9> */
.L_x_79:
[----:B------:R-:W-:Y:S05]  /*35d0*/  BSYNC B1 ;  /* 0x0000000000017941 */ /* 0x000fea0003800000 */
.L_x_78:
        /* <DEDUP_REMOVED lines=9> */
.L_x_81:
[----:B------:R-:W-:Y:S05]  /*3670*/  BSYNC B1 ;  /* 0x0000000000017941 */ /* 0x000fea0003800000 */
.L_x_80:
        /* <DEDUP_REMOVED lines=10> */
.L_x_83:
[----:B------:R-:W-:Y:S05]  /*3720*/  BSYNC B1 ;  /* 0x0000000000017941 */ /* 0x000fea0003800000 */
.L_x_82:
[----:B-----5:R-:W-:Y:S01]  /*3730*/  IMAD.U32 R5, R24, 0x10000, RZ ;  /* 0x0001000018057824 */ /* 0x020fe200078e00ff */
[----:B------:R-:W-:Y:S01]  /*3740*/  ISETP.GT.AND P0, PT, R4, 0x39, PT ;  /* 0x000000390400780c */ /* 0x000fe20003f04270 */
[----:B------:R-:W-:Y:S01]  /*3750*/  @P2 IMAD.MOV.U32 R4, RZ, RZ, R8 ;  /* 0x000000ffff042224 */ /* 0x000fe200078e0008 */
[----:B------:R-:W-:Y:S01]  /*3760*/  BSSY B1, `(.L_x_84) ;  /* 0x000000a000017945 */ /* 0x000fe20003800000 */
[----:B------:R-:W-:Y:S01]  /*3770*/  FMUL R5, R5, R56 ;  /* 0x0000003805057220 */ /* 0x000fe20000400000 */
[----:B------:R-:W-:-:S03]  /*3780*/  ISETP.GT.AND P3, PT, R3, RZ, P0 ;  /* 0x000000ff0300720c */ /* 0x000fc60000764270 */
[----:B------:R-:W-:-:S05]  /*3790*/  FFMA R5, R52, R19, R5 ;  /* 0x0000001334057223 */ /* 0x000fca0000000005 */
[----:B------:R-:W-:-:S04]  /*37a0*/  F2FP.BF16.F32.PACK_AB R5, RZ, R5 ;  /* 0x00000005ff05723e */ /* 0x000fc800000010ff */
[----:B0-----:R-:W-:Y:S01]  /*37b0*/  PRMT R14, R5, 0x7610, R14 ;  /* 0x00007610050e7816 */ /* 0x001fe2000000000e */
[----:B------:R-:W-:-:S05]  /*37c0*/  @P2 IMAD.MOV.U32 R5, RZ, RZ, R9 ;  /* 0x000000ffff052224 */ /* 0x000fca00078e0009 */
[----:B------:R0:W-:Y:S01]  /*37d0*/  @P2 STG.E.U16 desc[UR36][R4.64+0x70], R14 ;  /* 0x0000700e04002986 */ /* 0x0001e2000c101524 */
[----:B------:R-:W-:Y:S05]  /*37e0*/  @!P3 BRA `(.L_x_85) ;  /* 0x000000000004b947 */ /* 0x000fea0003800000 */
[----:B------:R0:W5:Y:S02]  /*37f0*/  LDG.E.LTC128B.U16 R24, desc[UR36][R6.64+0x72] ;  /* 0x0000722406187981 */ /* 0x000164000c1e1520 */
.L_x_85:
[----:B------:R-:W-:Y:S05]  /*3800*/  BSYNC B1 ;  /* 0x0000000000017941 */ /* 0x000fea0003800000 */
.L_x_84:
        /* <DEDUP_REMOVED lines=9> */
.L_x_87:
[----:B------:R-:W-:Y:S05]  /*38a0*/  BSYNC B1 ;  /* 0x0000000000017941 */ /* 0x000fea0003800000 */
.L_x_86:
[----:B-----5:R-:W-:Y:S01]  /*38b0*/  IMAD.U32 R5, R24, 0x10000, RZ ;  /* 0x0001000018057824 */ /* 0x020fe200078e00ff */
[----:B------:R-:W-:Y:S01]  /*38c0*/  ISETP.GT.AND P0, PT, R3, 0x8, P0 ;  /* 0x000000080300780c */ /* 0x000fe20000704270 */
[----:B0-----:R-:W-:Y:S01]  /*38d0*/  @P1 IMAD.MOV.U32 R4, RZ, RZ, R12 ;  /* 0x000000ffff041224 */ /* 0x001fe200078e000c */
[----:B------:R-:W-:Y:S01]  /*38e0*/  BSSY B1, `(.L_x_88) ;  /* 0x0000009000017945 */ /* 0x000fe20003800000 */
[----:B------:R-:W-:-:S04]  /*38f0*/  FMUL R5, R5, R56 ;  /* 0x0000003805057220 */ /* 0x000fc80000400000 */
[----:B------:R-:W-:-:S05]  /*3900*/  FFMA R5, R54, R19, R5 ;  /* 0x0000001336057223 */ /* 0x000fca0000000005 */
[----:B------:R-:W-:-:S04]  /*3910*/  F2FP.BF16.F32.PACK_AB R5, RZ, R5 ;  /* 0x00000005ff05723e */ /* 0x000fc800000010ff */
[----:B-1-3--:R-:W-:Y:S01]  /*3920*/  PRMT R6, R5, 0x7610, R6 ;  /* 0x0000761005067816 */ /* 0x00afe20000000006 */
[----:B------:R-:W-:-:S05]  /*3930*/  @P1 IMAD.MOV.U32 R5, RZ, RZ, R13 ;  /* 0x000000ffff051224 */ /* 0x000fca00078e000d */
[----:B------:R0:W-:Y:S01]  /*3940*/  @P1 STG.E.U16 desc[UR36][R4.64+0x70], R6 ;  /* 0x0000700604001986 */ /* 0x0001e2000c101524 */
[----:B------:R-:W-:Y:S05]  /*3950*/  @!P0 BRA `(.L_x_89) ;  /* 0x0000000000048947 */ /* 0x000fea0003800000 */
[----:B------:R1:W5:Y:S02]  /*3960*/  LDG.E.LTC128B.U16 R24, desc[UR36][R10.64+0x72] ;  /* 0x000072240a187981 */ /* 0x000364000c1e1520 */
.L_x_89:
[----:B------:R-:W-:Y:S05]  /*3970*/  BSYNC B1 ;  /* 0x0000000000017941 */ /* 0x000fea0003800000 */
.L_x_88:
[----:B------:R-:W-:Y:S05]  /*3980*/  @!P0 BRA `(.L_x_90) ;  /* 0x0000000800a88947 */ /* 0x000fea0003800000 */
[----:B-----5:R-:W-:-:S04]  /*3990*/  IMAD.U32 R3, R24, 0x10000, RZ ;  /* 0x0001000018037824 */ /* 0x020fc800078e00ff */
[----:B0-----:R-:W-:-:S04]  /*39a0*/  FMUL R4, R3, R56 ;  /* 0x0000003803047220 */ /* 0x001fc80000400000 */
[----:B------:R-:W-:-:S05]  /*39b0*/  FFMA R4, R55, R19, R4 ;  /* 0x0000001337047223 */ /* 0x000fca0000000004 */
[----:B------:R-:W-:-:S05]  /*39c0*/  F2FP.BF16.F32.PACK_AB R4, RZ, R4 ;  /* 0x00000004ff04723e */ /* 0x000fca00000010ff */
[----:B------:R3:W-:Y:S01]  /*39d0*/  STG.E.U16 desc[UR36][R12.64+0x72], R4 ;  /* 0x000072040c007986 */ /* 0x0007e2000c101524 */
[----:B------:R-:W-:Y:S05]  /*39e0*/  BRA `(.L_x_90) ;  /* 0x0000000800907947 */ /* 0x000fea0003800000 */
.L_x_29:
[----:B------:R-:W-:Y:S01]  /*39f0*/  ISETP.GT.AND P3, PT, R4, 0x1, PT ;  /* 0x000000010400780c */ /* 0x000fe20003f64270 */
[----:B------:R-:W-:Y:S01]  /*3a00*/  ULDC.64 UR4, c[0x0][0x5c0] ;  /* 0x0001700000047ab9 */ /* 0x000fe20000000a00 */
[-C--:B------:R-:W-:Y:S01]  /*3a10*/  FMUL R24, R24, R19.reuse ;  /* 0x0000001318187220 */ /* 0x080fe20000400000 */
[----:B------:R-:W-:Y:S01]  /*3a20*/  LEA R6, P4, R70, UR4, 0x1 ;  /* 0x0000000446067c11 */ /* 0x000fe2000f8808ff */
[-C--:B------:R-:W-:Y:S01]  /*3a30*/  FMUL R25, R25, R19.reuse ;  /* 0x0000001319197220 */ /* 0x080fe20000400000 */
[----:B------:R-:W-:Y:S01]  /*3a40*/  ISETP.GT.AND P0, PT, R3, RZ, P3 ;  /* 0x000000ff0300720c */ /* 0x000fe20001f04270 */
[-C--:B------:R-:W-:Y:S01]  /*3a50*/  FMUL R26, R26, R19.reuse ;  /* 0x000000131a1a7220 */ /* 0x080fe20000400000 */
[----:B------:R-:W-:Y:S01]  /*3a60*/  F2FP.BF16.F32.PACK_AB R24, RZ, R24 ;  /* 0x00000018ff18723e */ /* 0x000fe200000010ff */
[-C--:B------:R-:W-:Y:S01]  /*3a70*/  FMUL R27, R27, R19.reuse ;  /* 0x000000131b1b7220 */ /* 0x080fe20000400000 */
[----:B------:R-:W-:Y:S01]  /*3a80*/  LEA.HI.X R7, R70, UR5, R81, 0x1, P4 ;  /* 0x0000000546077c11 */ /* 0x000fe2000a0f0c51 */
[----:B------:R-:W-:Y:S01]  /*3a90*/  FMUL R28, R28, R19 ;  /* 0x000000131c1c7220 */ /* 0x000fe20000400000 */
[----:B------:R-:W-:Y:S01]  /*3aa0*/  F2FP.BF16.F32.PACK_AB R25, RZ, R25 ;  /* 0x00000019ff19723e */ /* 0x000fe200000010ff */
[-C--:B------:R-:W-:Y:S01]  /*3ab0*/  FMUL R29, R29, R19.reuse ;  /* 0x000000131d1d7220 */ /* 0x080fe20000400000 */
[----:B------:R-:W-:Y:S01]  /*3ac0*/  ISETP.GT.AND P2, PT, R3, 0x8, P2 ;  /* 0x000000080300780c */ /* 0x000fe20001744270 */
[----:B------:R-:W-:Y:S01]  /*3ad0*/  @P1 STG.E.U16 desc[UR36][R6.64], R24 ;  /* 0x0000001806001986 */ /* 0x000fe2000c101524 */
[----:B------:R-:W-:Y:S01]  /*3ae0*/  ISETP.GT.AND P1, PT, R4, 0x8, PT ;  /* 0x000000080400780c */ /* 0x000fe20003f24270 */
[-C--:B------:R-:W-:Y:S01]  /*3af0*/  FMUL R30, R30, R19.reuse ;  /* 0x000000131e1e7220 */ /* 0x080fe20000400000 */
[C---:B------:R-:W-:Y:S01]  /*3b00*/  SHF.L.U64.HI R5, R57.reuse, 0x1, R58 ;  /* 0x0000000139057819 */ /* 0x040fe2000001023a */
[----:B------:R-:W-:Y:S01]  /*3b10*/  @P0 STG.E.U16 desc[UR36][R6.64+0x2], R25 ;  /* 0x0000021906000986 */ /* 0x000fe2000c101524 */
[----:B------:R-:W-:Y:S01]  /*3b20*/  LEA R8, P5, R57, R6, 0x1 ;  /* 0x0000000639087211 */ /* 0x000fe200078a08ff */
[-C--:B------:R-:W-:Y:S01]  /*3b30*/  FMUL R31, R31, R19.reuse ;  /* 0x000000131f1f7220 */ /* 0x080fe20000400000 */
[----:B------:R-:W-:Y:S01]  /*3b40*/  ISETP.GT.AND P3, PT, R3, 0x8, P3 ;  /* 0x000000080300780c */ /* 0x000fe20001f64270 */
[-C--:B------:R-:W-:Y:S01]  /*3b50*/  FMUL R32, R32, R19.reuse ;  /* 0x0000001320207220 */ /* 0x080fe20000400000 */
[----:B------:R-:W-:Y:S01]  /*3b60*/  ISETP.GT.AND P0, PT, R4, 0x9, PT ;  /* 0x000000090400780c */ /* 0x000fe20003f04270 */
[----:B------:R-:W-:Y:S01]  /*3b70*/  IMAD.X R9, R5, 0x1, R7, P5 ;  /* 0x0000000105097824 */ /* 0x000fe200028e0607 */
[----:B------:R-:W-:Y:S01]  /*3b80*/  ISETP.GT.AND P4, PT, R3, RZ, P1 ;  /* 0x000000ff0300720c */ /* 0x000fe20000f84270 */
[-C--:B------:R-:W-:Y:S01]  /*3b90*/  FMUL R33, R33, R19.reuse ;  /* 0x0000001321217220 */ /* 0x080fe20000400000 */
[----:B------:R-:W-:Y:S01]  /*3ba0*/  F2FP.BF16.F32.PACK_AB R26, RZ, R26 ;  /* 0x0000001aff1a723e */ /* 0x000fe200000010ff */
[-C--:B------:R-:W-:Y:S01]  /*3bb0*/  FMUL R34, R34, R19.reuse ;  /* 0x0000001322227220 */ /* 0x080fe20000400000 */
[----:B------:R-:W-:Y:S01]  /*3bc0*/  ISETP.GT.AND P5, PT, R3, RZ, P0 ;  /* 0x000000ff0300720c */ /* 0x000fe200007a4270 */
[----:B------:R-:W-:Y:S01]  /*3bd0*/  FMUL R35, R35, R19 ;  /* 0x0000001323237220 */ /* 0x000fe20000400000 */
[----:B------:R-:W-:Y:S01]  /*3be0*/  F2FP.BF16.F32.PACK_AB R27, RZ, R27 ;  /* 0x0000001bff1b723e */ /* 0x000fe200000010ff */
[----:B------:R-:W-:Y:S01]  /*3bf0*/  @P2 STG.E.U16 desc[UR36][R8.64], R26 ;  /* 0x0000001a08002986 */ /* 0x000fe2000c101524 */
[----:B------:R-:W-:Y:S01]  /*3c00*/  F2FP.BF16.F32.PACK_AB R28, RZ, R28 ;  /* 0x0000001cff1c723e */ /* 0x000fe200000010ff */
[-C--:B------:R-:W-:Y:S01]  /*3c10*/  FMUL R36, R36, R19.reuse ;  /* 0x0000001324247220 */ /* 0x080fe20000400000 */
[----:B------:R-:W-:Y:S01]  /*3c20*/  ISETP.GT.AND P2, PT, R3, 0x8, P1 ;  /* 0x000000080300780c */ /* 0x000fe20000f44270 */
[----:B------:R-:W-:Y:S01]  /*3c30*/  @P3 STG.E.U16 desc[UR36][R8.64+0x2], R27 ;  /* 0x0000021b08003986 */ /* 0x000fe2000c101524 */
[----:B------:R-:W-:Y:S01]  /*3c40*/  ISETP.GT.AND P1, PT, R4, 0x10, PT ;  /* 0x000000100400780c */ /* 0x000fe20003f24270 */
[----:B------:R-:W-:Y:S01]  /*3c50*/  FMUL R37, R37, R19 ;  /* 0x0000001325257220 */ /* 0x000fe20000400000 */
[----:B------:R-:W-:Y:S01]  /*3c60*/  F2FP.BF16.F32.PACK_AB R29, RZ, R29 ;  /* 0x0000001dff1d723e */ /* 0x000fe200000010ff */
[----:B------:R-:W-:Y:S01]  /*3c70*/  @P4 STG.E.U16 desc[UR36][R6.64+0x10], R28 ;  /* 0x0000101c06004986 */ /* 0x000fe2000c101524 */
[C---:B------:R-:W-:Y:S01]  /*3c80*/  ISETP.GT.AND P3, PT, R3.reuse, 0x8, P0 ;  /* 0x000000080300780c */ /* 0x040fe20000764270 */
[-C--:B------:R-:W-:Y:S01]  /*3c90*/  FMUL R38, R38, R19.reuse ;  /* 0x0000001326267220 */ /* 0x080fe20000400000 */
[----:B------:R-:W-:Y:S01]  /*3ca0*/  ISETP.GT.AND P0, PT, R4, 0x11, PT ;  /* 0x000000110400780c */ /* 0x000fe20003f04270 */
[----:B------:R-:W-:Y:S01]  /*3cb0*/  @P5 STG.E.U16 desc[UR36][R6.64+0x12], R29 ;  /* 0x0000121d06005986 */ /* 0x000fe2000c101524 */
        /* <DEDUP_REMOVED lines=42> */
[----:B------:R-:W-:Y:S01]  /*3f60*/  ISETP.GT.AND P5, PT, R3, RZ, P0 ;  /* 0x000000ff0300720c */ /* 0x000fe200007a4270 */
[-C--:B------:R-:W-:Y:S01]  /*3f70*/  FMUL R52, R52, R19.reuse ;  /* 0x0000001334347220 */ /* 0x080fe20000400000 */
[----:B------:R-:W-:Y:S01]  /*3f80*/  F2FP.BF16.F32.PACK_AB R38, RZ, R38 ;  /* 0x00000026ff26723e */ /* 0x000fe200000010ff */
[----:B------:R-:W-:Y:S01]  /*3f90*/  FMUL R53, R53, R19 ;  /* 0x0000001335357220 */ /* 0x000fe20000400000 */
[----:B------:R-:W-:Y:S01]  /*3fa0*/  F2FP.BF16.F32.PACK_AB R39, RZ, R39 ;  /* 0x00000027ff27723e */ /* 0x000fe200000010ff */
[----:B------:R-:W-:Y:S01]  /*3fb0*/  FMUL R54, R54, R19 ;  /* 0x0000001336367220 */ /* 0x000fe20000400000 */
[----:B------:R-:W-:Y:S01]  /*3fc0*/  F2FP.BF16.F32.PACK_AB R40, RZ, R40 ;  /* 0x00000028ff28723e */ /* 0x000fe200000010ff */
[----:B------:R-:W-:Y:S01]  /*3fd0*/  @P2 STG.E.U16 desc[UR36][R8.64+0x30], R38 ;  /* 0x0000302608002986 */ /* 0x000fe2000c101524 */
[----:B------:R-:W-:Y:S01]  /*3fe0*/  F2FP.BF16.F32.PACK_AB R41, RZ, R41 ;  /* 0x00000029ff29723e */ /* 0x000fe200000010ff */
[----:B------:R-:W-:Y:S01]  /*3ff0*/  FMUL R55, R55, R19 ;  /* 0x0000001337377220 */ /* 0x000fe20000400000 */
[C---:B------:R-:W-:Y:S01]  /*4000*/  ISETP.GT.AND P1, PT, R3.reuse, 0x8, P1 ;  /* 0x000000080300780c */ /* 0x040fe20000f24270 */
[----:B------:R-:W-:Y:S01]  /*4010*/  @P3 STG.E.U16 desc[UR36][R8.64+0x32], R39 ;  /* 0x0000322708003986 */ /* 0x000fe2000c101524 */
[----:B------:R-:W-:-:S02]  /*4020*/  ISETP.GT.AND P2, PT, R3, 0x8, P0 ;  /* 0x000000080300780c */ /* 0x000fc40000744270 */
[C---:B------:R-:W-:Y:S01]  /*4030*/  ISETP.GT.AND P0, PT, R4.reuse, 0x29, PT ;  /* 0x000000290400780c */ /* 0x040fe20003f04270 */
[----:B------:R-:W-:Y:S01]  /*4040*/  @P4 STG.E.U16 desc[UR36][R6.64+0x40], R40 ;  /* 0x0000402806004986 */ /* 0x000fe2000c101524 */
[----:B------:R-:W-:Y:S02]  /*4050*/  ISETP.GT.AND P4, PT, R4, 0x28, PT ;  /* 0x000000280400780c */ /* 0x000fe40003f84270 */
[----:B------:R-:W-:Y:S01]  /*4060*/  F2FP.BF16.F32.PACK_AB R42, RZ, R42 ;  /* 0x0000002aff2a723e */ /* 0x000fe200000010ff */
[----:B------:R-:W-:Y:S01]  /*4070*/  @P5 STG.E.U16 desc[UR36][R6.64+0x42], R41 ;  /* 0x0000422906005986 */ /* 0x000fe2000c101524 */
[C---:B------:R-:W-:Y:S02]  /*4080*/  ISETP.GT.AND P5, PT, R3.reuse, RZ, P4 ;  /* 0x000000ff0300720c */ /* 0x040fe400027a4270 */
[----:B------:R-:W-:Y:S01]  /*4090*/  ISETP.GT.AND P3, PT, R3, RZ, P0 ;  /* 0x000000ff0300720c */ /* 0x000fe20000764270 */
[----:B------:R-:W-:Y:S01]  /*40a0*/  @P1 STG.E.U16 desc[UR36][R8.64+0x40], R42 ;  /* 0x0000402a08001986 */ /* 0x000fe2000c101524 */
[----:B------:R-:W-:-:S02]  /*40b0*/  F2FP.BF16.F32.PACK_AB R43, RZ, R43 ;  /* 0x0000002bff2b723e */ /* 0x000fc400000010ff */
[----:B------:R-:W-:Y:S02]  /*40c0*/  F2FP.BF16.F32.PACK_AB R44, RZ, R44 ;  /* 0x0000002cff2c723e */ /* 0x000fe400000010ff */
[C---:B------:R-:W-:Y:S01]  /*40d0*/  ISETP.GT.AND P4, PT, R3.reuse, 0x8, P4 ;  /* 0x000000080300780c */ /* 0x040fe20002784270 */
[----:B------:R-:W-:Y:S01]  /*40e0*/  @P2 STG.E.U16 desc[UR36][R8.64+0x42], R43 ;  /* 0x0000422b08002986 */ /* 0x000fe2000c101524 */
[----:B------:R-:W-:Y:S02]  /*40f0*/  F2FP.BF16.F32.PACK_AB R45, RZ, R45 ;  /* 0x0000002dff2d723e */ /* 0x000fe400000010ff */
[C---:B------:R-:W-:Y:S01]  /*4100*/  ISETP.GT.AND P2, PT, R4.reuse, 0x31, PT ;  /* 0x000000310400780c */ /* 0x040fe20003f44270 */
[----:B------:R-:W-:Y:S01]  /*4110*/  @P5 STG.E.U16 desc[UR36][R6.64+0x50], R44 ;  /* 0x0000502c06005986 */ /* 0x000fe2000c101524 */
[----:B------:R-:W-:Y:S02]  /*4120*/  ISETP.GT.AND P5, PT, R3, 0x8, P0 ;  /* 0x000000080300780c */ /* 0x000fe400007a4270 */
[C---:B------:R-:W-:Y:S01]  /*4130*/  ISETP.GT.AND P1, PT, R4.reuse, 0x38, PT ;  /* 0x000000380400780c */ /* 0x040fe20003f24270 */
[----:B------:R-:W-:Y:S01]  /*4140*/  @P3 STG.E.U16 desc[UR36][R6.64+0x52], R45 ;  /* 0x0000522d06003986 */ /* 0x000fe2000c101524 */
[----:B------:R-:W-:-:S02]  /*4150*/  ISETP.GT.AND P3, PT, R4, 0x30, PT ;  /* 0x000000300400780c */ /* 0x000fc40003f64270 */
[----:B------:R-:W-:Y:S01]  /*4160*/  ISETP.GT.AND P0, PT, R4, 0x39, PT ;  /* 0x000000390400780c */ /* 0x000fe20003f04270 */
[----:B------:R-:W-:Y:S01]  /*4170*/  @P4 IMAD.MOV.U32 R4, RZ, RZ, R8 ;  /* 0x000000ffff044224 */ /* 0x000fe200078e0008 */
[----:B------:R-:W-:Y:S01]  /*4180*/  F2FP.BF16.F32.PACK_AB R46, RZ, R46 ;  /* 0x0000002eff2e723e */ /* 0x000fe200000010ff */
[----:B------:R-:W-:Y:S01]  /*4190*/  @P4 IMAD.MOV.U32 R5, RZ, RZ, R9 ;  /* 0x000000ffff054224 */ /* 0x000fe200078e0009 */
[----:B------:R-:W-:Y:S02]  /*41a0*/  F2FP.BF16.F32.PACK_AB R47, RZ, R47 ;  /* 0x0000002fff2f723e */ /* 0x000fe400000010ff */
[----:B------:R-:W-:Y:S02]  /*41b0*/  F2FP.BF16.F32.PACK_AB R48, RZ, R48 ;  /* 0x00000030ff30723e */ /* 0x000fe400000010ff */
[----:B------:R0:W-:Y:S01]  /*41c0*/  @P4 STG.E.U16 desc[UR36][R4.64+0x50], R46 ;  /* 0x0000502e04004986 */ /* 0x0001e2000c101524 */
[----:B------:R-:W-:Y:S02]  /*41d0*/  ISETP.GT.AND P4, PT, R3, RZ, P2 ;  /* 0x000000ff0300720c */ /* 0x000fe40001784270 */
[----:B------:R-:W-:-:S02]  /*41e0*/  F2FP.BF16.F32.PACK_AB R49, RZ, R49 ;  /* 0x00000031ff31723e */ /* 0x000fc400000010ff */
[----:B------:R-:W-:Y:S02]  /*41f0*/  ISETP.GT.AND P2, PT, R3, 0x8, P2 ;  /* 0x000000080300780c */ /* 0x000fe40001744270 */
[----:B------:R-:W-:Y:S02]  /*4200*/  F2FP.BF16.F32.PACK_AB R50, RZ, R50 ;  /* 0x00000032ff32723e */ /* 0x000fe400000010ff */
[----:B------:R-:W-:Y:S02]  /*4210*/  F2FP.BF16.F32.PACK_AB R51, RZ, R51 ;  /* 0x00000033ff33723e */ /* 0x000fe400000010ff */
[----:B------:R-:W-:Y:S01]  /*4220*/  F2FP.BF16.F32.PACK_AB R52, RZ, R52 ;  /* 0x00000034ff34723e */ /* 0x000fe200000010ff */
[----:B0-----:R-:W-:Y:S01]  /*4230*/  @P5 IMAD.MOV.U32 R4, RZ, RZ, R8 ;  /* 0x000000ffff045224 */ /* 0x001fe200078e0008 */
[----:B------:R-:W-:Y:S01]  /*4240*/  F2FP.BF16.F32.PACK_AB R53, RZ, R53 ;  /* 0x00000035ff35723e */ /* 0x000fe200000010ff */
[----:B------:R-:W-:Y:S01]  /*4250*/  @P5 IMAD.MOV.U32 R5, RZ, RZ, R9 ;  /* 0x000000ffff055224 */ /* 0x000fe200078e0009 */
[----:B------:R-:W-:-:S02]  /*4260*/  F2FP.BF16.F32.PACK_AB R54, RZ, R54 ;  /* 0x00000036ff36723e */ /* 0x000fc400000010ff */
[----:B------:R-:W-:Y:S02]  /*4270*/  F2FP.BF16.F32.PACK_AB R55, RZ, R55 ;  /* 0x00000037ff37723e */ /* 0x000fe400000010ff */
[----:B------:R0:W-:Y:S01]  /*4280*/  @P5 STG.E.U16 desc[UR36][R4.64+0x52], R47 ;  /* 0x0000522f04005986 */ /* 0x0001e2000c101524 */
[C---:B------:R-:W-:Y:S02]  /*4290*/  ISETP.GT.AND P5, PT, R3.reuse, RZ, P3 ;  /* 0x000000ff0300720c */ /* 0x040fe40001fa4270 */
[----:B------:R-:W-:-:S11]  /*42a0*/  ISETP.GT.AND P3, PT, R3, 0x8, P3 ;  /* 0x000000080300780c */ /* 0x000fd60001f64270 */
[----:B0-----:R-:W-:Y:S02]  /*42b0*/  @P5 IMAD.MOV.U32 R4, RZ, RZ, R6 ;  /* 0x000000ffff045224 */ /* 0x001fe400078e0006 */
[----:B------:R-:W-:-:S05]  /*42c0*/  @P5 IMAD.MOV.U32 R5, RZ, RZ, R7 ;  /* 0x000000ffff055224 */ /* 0x000fca00078e0007 */
[----:B------:R0:W-:Y:S01]  /*42d0*/  @P5 STG.E.U16 desc[UR36][R4.64+0x60], R48 ;  /* 0x0000603004005986 */ /* 0x0001e2000c101524 */
[C---:B------:R-:W-:Y:S02]  /*42e0*/  ISETP.GT.AND P5, PT, R3.reuse, RZ, P0 ;  /* 0x000000ff0300720c */ /* 0x040fe400007a4270 */
[----:B------:R-:W-:Y:S01]  /*42f0*/  ISETP.GT.AND P0, PT, R3, 0x8, P0 ;  /* 0x000000080300780c */ /* 0x000fe20000704270 */
[----:B0-----:R-:W-:Y:S02]  /*4300*/  @P4 IMAD.MOV.U32 R4, RZ, RZ, R6 ;  /* 0x000000ffff044224 */ /* 0x001fe400078e0006 */
[----:B------:R-:W-:-:S05]  /*4310*/  @P4 IMAD.MOV.U32 R5, RZ, RZ, R7 ;  /* 0x000000ffff054224 */ /* 0x000fca00078e0007 */
[----:B------:R0:W-:Y:S01]  /*4320*/  @P4 STG.E.U16 desc[UR36][R4.64+0x62], R49 ;  /* 0x0000623104004986 */ /* 0x0001e2000c101524 */
[C---:B------:R-:W-:Y:S02]  /*4330*/  ISETP.GT.AND P4, PT, R3.reuse, RZ, P1 ;  /* 0x000000ff0300720c */ /* 0x040fe40000f84270 */
[----:B------:R-:W-:Y:S01]  /*4340*/  ISETP.GT.AND P1, PT, R3, 0x8, P1 ;  /* 0x000000080300780c */ /* 0x000fe20000f24270 */
[----:B0-----:R-:W-:Y:S02]  /*4350*/  @P3 IMAD.MOV.U32 R4, RZ, RZ, R8 ;  /* 0x000000ffff043224 */ /* 0x001fe400078e0008 */
[----:B------:R-:W-:-:S05]  /*4360*/  @P3 IMAD.MOV.U32 R5, RZ, RZ, R9 ;  /* 0x000000ffff053224 */ /* 0x000fca00078e0009 */
[----:B------:R0:W-:Y:S02]  /*4370*/  @P3 STG.E.U16 desc[UR36][R4.64+0x60], R50 ;  /* 0x0000603204003986 */ /* 0x0001e4000c101524 */
[----:B0-----:R-:W-:Y:S02]  /*4380*/  @P2 IMAD.MOV.U32 R4, RZ, RZ, R8 ;  /* 0x000000ffff042224 */ /* 0x001fe400078e0008 */
[----:B------:R-:W-:-:S05]  /*4390*/  @P2 IMAD.MOV.U32 R5, RZ, RZ, R9 ;  /* 0x000000ffff052224 */ /* 0x000fca00078e0009 */
[----:B------:R0:W-:Y:S02]  /*43a0*/  @P2 STG.E.U16 desc[UR36][R4.64+0x62], R51 ;  /* 0x0000623304002986 */ /* 0x0001e4000c101524 */
[----:B0-----:R-:W-:Y:S02]  /*43b0*/  @P4 IMAD.MOV.U32 R4, RZ, RZ, R6 ;  /* 0x000000ffff044224 */ /* 0x001fe400078e0006 */
[----:B------:R-:W-:-:S05]  /*43c0*/  @P4 IMAD.MOV.U32 R5, RZ, RZ, R7 ;  /* 0x000000ffff054224 */ /* 0x000fca00078e0007 */
[----:B------:R0:W-:Y:S04]  /*43d0*/  @P4 STG.E.U16 desc[UR36][R4.64+0x70], R52 ;  /* 0x0000703404004986 */ /* 0x0001e8000c101524 */
[----:B------:R1:W-:Y:S01]  /*43e0*/  @P5 STG.E.U16 desc[UR36][R6.64+0x72], R53 ;  /* 0x0000723506005986 */ /* 0x0003e2000c101524 */
[----:B0-----:R-:W-:Y:S02]  /*43f0*/  @P1 IMAD.MOV.U32 R4, RZ, RZ, R8 ;  /* 0x000000ffff041224 */ /* 0x001fe400078e0008 */
[----:B------:R-:W-:-:S05]  /*4400*/  @P1 IMAD.MOV.U32 R5, RZ, RZ, R9 ;  /* 0x000000ffff051224 */ /* 0x000fca00078e0009 */
[----:B------:R1:W-:Y:S04]  /*4410*/  @P1 STG.E.U16 desc[UR36][R4.64+0x70], R54 ;  /* 0x0000703604001986 */ /* 0x0003e8000c101524 */
[----:B------:R1:W-:Y:S02]  /*4420*/  @P0 STG.E.U16 desc[UR36][R8.64+0x72], R55 ;  /* 0x0000723708000986 */ /* 0x0003e4000c101524 */
.L_x_90:
[----:B------:R-:W-:Y:S05]  /*4430*/  BSYNC B0 ;  /* 0x0000000000007941 */ /* 0x000fea0003800000 */
.L_x_28:
[----:B------:R-:W-:Y:S01]  /*4440*/  IADD3 R16, P0, R16, UR38, RZ ;  /* 0x0000002610107c10 */ /* 0x000fe2000ff1e0ff */
[----:B------:R-:W-:Y:S01]  /*4450*/  ULDC.64 UR4, c[0x0][0x650] ;  /* 0x0001940000047ab9 */ /* 0x000fe20000000a00 */
[----:B------:R-:W-:Y:S01]  /*4460*/  PRMT R3, RZ, 0x7610, R3 ;  /* 0x00007610ff037816 */ /* 0x000fe20000000003 */
[----:B------:R-:W-:Y:S01]  /*4470*/  IMAD.MOV.U32 R68, RZ, RZ, -0x1 ;  /* 0xffffffffff447424 */ /* 0x000fe200078e00ff */
[----:B------:R-:W-:Y:S01]  /*4480*/  IADD3.X R17, R17, UR41, RZ, P0, !PT ;  /* 0x0000002911117c10 */ /* 0x000fe200087fe4ff */
[----:B------:R-:W-:Y:S01]  /*4490*/  IMAD.MOV.U32 R67, RZ, RZ, -0x1 ;  /* 0xffffffffff437424 */ /* 0x000fe200078e00ff */
[----:B------:R-:W-:-:S04]  /*44a0*/  ISETP.GE.U32.AND P0, PT, R16, UR4, PT ;  /* 0x0000000410007c0c */ /* 0x000fc8000bf06070 */
[----:B------:R-:W-:-:S13]  /*44b0*/  ISETP.GE.U32.AND.EX P0, PT, R17, UR5, PT, P0 ;  /* 0x0000000511007c0c */ /* 0x000fda000bf06100 */
[----:B------:R-:W-:Y:S05]  /*44c0*/  @P0 BRA `(.L_x_91) ;  /* 0x00000004004c0947 */ /* 0x000fea0003800000 */
[----:B-12-4-:R-:W1:Y:S01]  /*44d0*/  LDC.64 R10, c[0x0][0x628] ;  /* 0x00018a00ff0a7b82 */ /* 0x016e620000000a00 */
[----:B---3--:R-:W2:Y:S01]  /*44e0*/  S2R R12, SR_CTAID.X ;  /* 0x00000000000c7919 */ /* 0x008ea20000002500 */
[----:B------:R-:W-:Y:S02]  /*44f0*/  IMAD.MOV.U32 R8, RZ, RZ, R16 ;  /* 0x000000ffff087224 */ /* 0x000fe400078e0010 */
[----:B------:R-:W-:Y:S01]  /*4500*/  IMAD.MOV.U32 R9, RZ, RZ, R17 ;  /* 0x000000ffff097224 */ /* 0x000fe200078e0011 */
[----:B------:R-:W3:Y:S03]  /*4510*/  S2R R20, SR_CTAID.Y ;  /* 0x0000000000147919 */ /* 0x000ee60000002600 */
[----:B------:R-:W4:Y:S08]  /*4520*/  LDC R0, c[0x0][0x630] ;  /* 0x00018c00ff007b82 */ /* 0x000f300000000800 */
[----:B------:R-:W0:Y:S01]  /*4530*/  LDC.64 R14, c[0x0][0x620] ;  /* 0x00018800ff0e7b82 */ /* 0x000e220000000a00 */
[----:B-1----:R-:W-:-:S04]  /*4540*/  ISETP.NE.U32.AND P0, PT, R10, RZ, PT ;  /* 0x000000ff0a00720c */ /* 0x002fc80003f05070 */
[----:B------:R-:W-:-:S13]  /*4550*/  ISETP.NE.AND.EX P0, PT, R11, RZ, PT, P0 ;  /* 0x000000ff0b00720c */ /* 0x000fda0003f05300 */
[----:B0-234-:R-:W-:Y:S05]  /*4560*/  @!P0 BRA `(.L_x_92) ;  /* 0x0000000000288947 */ /* 0x01dfea0003800000 */
        /* <DEDUP_REMOVED lines=10> */
.L_x_92:
[-CC-:B------:R-:W-:Y:S01]  /*4610*/  SHF.R.U64 R67, R8, R0.reuse, R9.reuse ;  /* 0x0000000008437219 */ /* 0x180fe20000001209 */
[----:B------:R-:W0:Y:S01]  /*4620*/  LDC.64 R26, c[0x0][0x640] ;  /* 0x00019000ff1a7b82 */ /* 0x000e220000000a00 */
[----:B------:R-:W-:Y:S01]  /*4630*/  SHF.R.U32.HI R0, RZ, R0, R9 ;  /* 0x00000000ff007219 */ /* 0x000fe20000011609 */
[----:B------:R-:W-:Y:S01]  /*4640*/  ULDC UR4, c[0x0][0x150] ;  /* 0x0000540000047ab9 */ /* 0x000fe20000000800 */
[----:B------:R-:W-:Y:S02]  /*4650*/  IADD3 R3, P0, RZ, -R67, RZ ;  /* 0x80000043ff037210 */ /* 0x000fe40007f1e0ff */
[----:B------:R-:W-:-:S03]  /*4660*/  I2FP.F32.U32 R7, R12 ;  /* 0x0000000c00077245 */ /* 0x000fc60000201000 */
[----:B------:R-:W1:Y:S01]  /*4670*/  LDC R6, c[0x0][0x618] ;  /* 0x00018600ff067b82 */ /* 0x000e620000000800 */
[----:B------:R-:W-:Y:S02]  /*4680*/  IMAD.X R5, RZ, RZ, ~R0, P0 ;  /* 0x000000ffff057224 */ /* 0x000fe400000e0e00 */
[----:B------:R-:W-:Y:S01]  /*4690*/  FMUL R7, R7, UR4 ;  /* 0x0000000407077c20 */ /* 0x000fe20008400000 */
[----:B------:R-:W-:Y:S01]  /*46a0*/  ULDC UR4, c[0x0][0x154] ;  /* 0x0000550000047ab9 */ /* 0x000fe20000000800 */
[-C--:B------:R-:W-:Y:S02]  /*46b0*/  IMAD R0, R5, R14.reuse, RZ ;  /* 0x0000000e05007224 */ /* 0x080fe400078e02ff */
[C---:B------:R-:W-:Y:S01]  /*46c0*/  IMAD.WIDE.U32 R4, R3.reuse, R14, R16 ;  /* 0x0000000e03047225 */ /* 0x040fe200078e0010 */
[----:B------:R-:W2:Y:S01]  /*46d0*/  LDC R8, c[0x0][0x608] ;  /* 0x00018200ff087b82 */ /* 0x000ea20000000800 */
[----:B------:R-:W3:Y:S02]  /*46e0*/  F2I.U32.TRUNC.NTZ R7, R7 ;  /* 0x0000000700077305 */ /* 0x000ee4000020f000 */
[----:B------:R-:W-:Y:S01]  /*46f0*/  IMAD R3, R3, R15, R0 ;  /* 0x0000000f03037224 */ /* 0x000fe200078e0200 */
[----:B------:R-:W-:-:S03]  /*4700*/  I2FP.F32.U32 R0, R20 ;  /* 0x0000001400007245 */ /* 0x000fc60000201000 */
[----:B------:R-:W-:Y:S01]  /*4710*/  IMAD.IADD R3, R5, 0x1, R3 ;  /* 0x0000000105037824 */ /* 0x000fe200078e0203 */
[----:B------:R-:W4:Y:S01]  /*4720*/  LDC R11, c[0x0][0x658] ;  /* 0x00019600ff0b7b82 */ /* 0x000f220000000800 */
[----:B0-----:R-:W-:-:S04]  /*4730*/  ISETP.NE.U32.AND P0, PT, R26, RZ, PT ;  /* 0x000000ff1a00720c */ /* 0x001fc80003f05070 */
[----:B------:R-:W-:-:S03]  /*4740*/  ISETP.NE.AND.EX P0, PT, R27, RZ, PT, P0 ;  /* 0x000000ff1b00720c */ /* 0x000fc60003f05300 */
[----:B------:R-:W0:Y:S01]  /*4750*/  LDC R9, c[0x0][0x144] ;  /* 0x00005100ff097b82 */ /* 0x000e220000000800 */
[-C--:B-1----:R-:W-:Y:S01]  /*4760*/  SHF.R.U64 R10, R4, R6.reuse, R3 ;  /* 0x00000006040a7219 */ /* 0x082fe20000001203 */
[----:B---3--:R-:W-:Y:S01]  /*4770*/  IMAD.MOV R7, RZ, RZ, -R7 ;  /* 0x000000ffff077224 */ /* 0x008fe200078e0a07 */
[----:B------:R-:W-:Y:S01]  /*4780*/  SHF.R.U32.HI R3, RZ, R6, R3 ;  /* 0x00000006ff037219 */ /* 0x000fe20000011603 */
[----:B------:R-:W-:-:S04]  /*4790*/  FMUL R6, R0, UR4 ;  /* 0x0000000400067c20 */ /* 0x000fc80008400000 */
[----:B------:R-:W1:Y:S01]  /*47a0*/  LDC R21, c[0x0][0x148] ;  /* 0x00005200ff157b82 */ /* 0x000e620000000800 */
[----:B------:R3:W0:Y:S01]  /*47b0*/  F2I.U32.TRUNC.NTZ R14, R6 ;  /* 0x00000006000e7305 */ /* 0x000622000020f000 */
[-CC-:B--2---:R-:W-:Y:S02]  /*47c0*/  SHF.R.U64 R13, R10, R8.reuse, R3.reuse ;  /* 0x000000080a0d7219 */ /* 0x184fe40000001203 */
[----:B------:R-:W-:-:S04]  /*47d0*/  SHF.R.U32.HI R0, RZ, R8, R3 ;  /* 0x00000008ff007219 */ /* 0x000fc80000011603 */
[----:B-----5:R-:W2:Y:S01]  /*47e0*/  LDC R24, c[0x0][0x648] ;  /* 0x00019200ff187b82 */ /* 0x020ea20000000800 */
[-CC-:B----4-:R-:W-:Y:S02]  /*47f0*/  SHF.R.U64 R15, R13, R11.reuse, R0.reuse ;  /* 0x0000000b0d0f7219 */ /* 0x190fe40000001200 */
[----:B------:R-:W-:-:S03]  /*4800*/  SHF.R.U32.HI R5, RZ, R11, R0 ;  /* 0x0000000bff057219 */ /* 0x000fc60000011600 */
[----:B------:R-:W-:Y:S02]  /*4810*/  IMAD.MOV.U32 R4, RZ, RZ, R15 ;  /* 0x000000ffff047224 */ /* 0x000fe400078e000f */
[----:B------:R-:W4:Y:S01]  /*4820*/  LDC R28, c[0x0][0x638] ;  /* 0x00018e00ff1c7b82 */ /* 0x000f220000000800 */
[----:B0-----:R-:W-:-:S07]  /*4830*/  IMAD R25, R9, R7, R12 ;  /* 0x0000000709197224 */ /* 0x001fce00078e020c */
[----:B------:R-:W0:Y:S08]  /*4840*/  LDC R29, c[0x0][0x610] ;  /* 0x00018400ff1d7b82 */ /* 0x000e300000000800 */
[----:B------:R-:W0:Y:S01]  /*4850*/  LDC R30, c[0x0][0x600] ;  /* 0x00018000ff1e7b82 */ /* 0x000e220000000800 */
[----:B-123--:R-:W-:Y:S05]  /*4860*/  @!P0 BRA `(.L_x_93) ;  /* 0x0000000000288947 */ /* 0x00efea0003800000 */
        /* <DEDUP_REMOVED lines=10> */
.L_x_93:
[----:B------:R-:W-:Y:S01]  /*4910*/  ISETP.NE.AND P0, PT, R2, 0x1, PT ;  /* 0x000000010200780c */ /* 0x000fe20003f05270 */
[----:B------:R-:W-:Y:S01]  /*4920*/  IMAD.MOV R14, RZ, RZ, -R14 ;  /* 0x000000ffff0e7224 */ /* 0x000fe200078e0a0e */
[----:B------:R-:W-:Y:S02]  /*4930*/  SHF.R.U64 R3, R4, R24, R5 ;  /* 0x0000001804037219 */ /* 0x000fe40000001205 */
[----:B------:R-:W-:Y:S02]  /*4940*/  LOP3.LUT R0, R13, R64, RZ, 0xc0, !PT ;  /* 0x000000400d007212 */ /* 0x000fe400078ec0ff */
[----:B------:R-:W-:Y:S01]  /*4950*/  LOP3.LUT R10, R10, R63, RZ, 0xc0, !PT ;  /* 0x0000003f0a0a7212 */ /* 0x000fe200078ec0ff */
[----:B------:R-:W-:Y:S02]  /*4960*/  IMAD.MOV R4, RZ, RZ, -R3 ;  /* 0x000000ffff047224 */ /* 0x000fe400078e0a03 */
[----:B------:R-:W-:Y:S02]  /*4970*/  IMAD R0, R59, R3, R0 ;  /* 0x000000033b007224 */ /* 0x000fe400078e0200 */
[----:B----4-:R-:W-:-:S02]  /*4980*/  IMAD R3, R4, R28, R15 ;  /* 0x0000001c04037224 */ /* 0x010fc400078e020f */
[----:B------:R-:W-:Y:S02]  /*4990*/  @P0 IMAD R25, R21, R14, R20 ;  /* 0x0000000e15190224 */ /* 0x000fe400078e0214 */
[----:B0-----:R-:W-:Y:S02]  /*49a0*/  IMAD R5, R3, R30, R10 ;  /* 0x0000001e03057224 */ /* 0x001fe400078e020a */
[----:B------:R-:W-:Y:S02]  /*49b0*/  IMAD R0, R0, R29, R25 ;  /* 0x0000001d00007224 */ /* 0x000fe400078e0219 */
[----:B------:R-:W-:-:S03]  /*49c0*/  IMAD.MOV.U32 R4, RZ, RZ, 0x1 ;  /* 0x00000001ff047424 */ /* 0x000fc600078e00ff */
[----:B------:R-:W-:Y:S02]  /*49d0*/  SEL R68, R5, R0, !P0 ;  /* 0x0000000005447207 */ /* 0x000fe40004000000 */
[----:B------:R-:W-:Y:S02]  /*49e0*/  PRMT R3, R4, 0x7610, R3 ;  /* 0x0000761004037816 */ /* 0x000fe40000000003 */
[----:B------:R-:W-:-:S07]  /*49f0*/  SEL R0, R0, R5, !P0 ;  /* 0x0000000500007207 */ /* 0x000fce0004000000 */
.L_x_91:
[----:B------:R-:W-:Y:S01]  /*4a00*/  LOP3.LUT P0, RZ, R3, 0xff, RZ, 0xc0, !PT ;  /* 0x000000ff03ff7812 */ /* 0x000fe2000780c0ff */
[----:B------:R-:W-:Y:S01]  /*4a10*/  UIMAD.WIDE.U32 UR4, UR42, -0x55555555, URZ ;  /* 0xaaaaaaab2a0478a5 */ /* 0x000fe2000f8e003f */
[----:B------:R-:W-:-:S03]  /*4a20*/  IMAD.MOV.U32 R69, RZ, RZ, R0 ;  /* 0x000000ffff457224 */ /* 0x000fc600078e0000 */
[----:B------:R-:W-:-:S04]  /*4a30*/  USHF.R.U32.HI UR4, URZ, 0x1, UR5 ;  /* 0x000000013f047899 */ /* 0x000fc80008011605 */
[----:B------:R-:W-:-:S04]  /*4a40*/  UIMAD UR42, UR4, -0x3, UR42 ;  /* 0xfffffffd042a78a4 */ /* 0x000fc8000f8e022a */
[----:B------:R-:W-:Y:S08]  /*4a50*/  @P0 BRA `(.L_x_94) ;  /* 0xffffffc400d00947 */ /* 0x000ff0000383ffff */
[----:B------:R-:W-:Y:S05]  /*4a60*/  EXIT ;  /* 0x000000000000794d */ /* 0x000fea0003800000 */
.L_x_3:
        /* <DEDUP_REMOVED lines=26> */
.L_x_96:
[--C-:B------:R-:W-:Y:S01]  /*4c10*/  SHF.R.U64 R14, R12, R20, R13.reuse ;  /* 0x000000140c0e7219 */ /* 0x100fe2000000120d */
[----:B------:R-:W0:Y:S01]  /*4c20*/  LDC R24, c[0x0][0x618] ;  /* 0x00018600ff187b82 */ /* 0x000e220000000800 */
[----:B------:R-:W-:Y:S01]  /*4c30*/  I2FP.F32.U32 R8, R6 ;  /* 0x0000000600087245 */ /* 0x000fe20000201000 */
[----:B------:R-:W-:Y:S01]  /*4c40*/  ULDC UR4, c[0x0][0x150] ;  /* 0x0000540000047ab9 */ /* 0x000fe20000000800 */
[----:B------:R-:W-:Y:S02]  /*4c50*/  SHF.R.U32.HI R7, RZ, R20, R13 ;  /* 0x00000014ff077219 */ /* 0x000fe4000001160d */
[----:B------:R-:W-:Y:S01]  /*4c60*/  IADD3 R11, P0, RZ, -R14, RZ ;  /* 0x8000000eff0b7210 */ /* 0x000fe20007f1e0ff */
[----:B------:R-:W-:Y:S01]  /*4c70*/  FMUL R13, R8, UR4 ;  /* 0x00000004080d7c20 */ /* 0x000fe20008400000 */
[----:B------:R-:W-:Y:S01]  /*4c80*/  ULDC UR4, c[0x0][0x154] ;  /* 0x0000550000047ab9 */ /* 0x000fe20000000800 */
[----:B------:R-:W1:Y:S02]  /*4c90*/  LDC.64 R26, c[0x0][0x640] ;  /* 0x00019000ff1a7b82 */ /* 0x000e640000000a00 */
[----:B------:R-:W-:-:S02]  /*4ca0*/  IMAD.X R7, RZ, RZ, ~R7, P0 ;  /* 0x000000ffff077224 */ /* 0x000fc400000e0e07 */
[----:B------:R-:W2:Y:S01]  /*4cb0*/  F2I.U32.TRUNC.NTZ R13, R13 ;  /* 0x0000000d000d7305 */ /* 0x000ea2000020f000 */
[----:B------:R-:W-:-:S03]  /*4cc0*/  IMAD.WIDE.U32 R8, R11, R22, R16 ;  /* 0x000000160b087225 */ /* 0x000fc600078e0010 */
[----:B------:R-:W3:Y:S01]  /*4cd0*/  LDC R15, c[0x0][0x144] ;  /* 0x00005100ff0f7b82 */ /* 0x000ee20000000800 */
[----:B------:R-:W-:-:S04]  /*4ce0*/  IMAD R10, R7, R22, RZ ;  /* 0x00000016070a7224 */ /* 0x000fc800078e02ff */
[----:B------:R-:W-:Y:S02]  /*4cf0*/  IMAD R7, R11, R23, R10 ;  /* 0x000000170b077224 */ /* 0x000fe400078e020a */
[----:B------:R-:W-:Y:S01]  /*4d00*/  IMAD.MOV.U32 R10, RZ, RZ, -0x1 ;  /* 0xffffffffff0a7424 */ /* 0x000fe200078e00ff */
[----:B------:R-:W4:Y:S01]  /*4d10*/  LDC R20, c[0x0][0x608] ;  /* 0x00018200ff147b82 */ /* 0x000f220000000800 */
[----:B------:R-:W-:Y:S01]  /*4d20*/  IMAD.IADD R7, R9, 0x1, R7 ;  /* 0x0000000109077824 */ /* 0x000fe200078e0207 */
[----:B------:R-:W-:-:S04]  /*4d30*/  I2FP.F32.U32 R9, R5 ;  /* 0x0000000500097245 */ /* 0x000fc80000201000 */
[-C--:B0-----:R-:W-:Y:S01]  /*4d40*/  SHF.R.U64 R12, R8, R24.reuse, R7 ;  /* 0x00000018080c7219 */ /* 0x081fe20000001207 */
[----:B--2---:R-:W-:Y:S01]  /*4d50*/  IMAD.MOV R8, RZ, RZ, -R13 ;  /* 0x000000ffff087224 */ /* 0x004fe200078e0a0d */
[----:B------:R-:W0:Y:S01]  /*4d60*/  LDC R11, c[0x0][0x658] ;  /* 0x00019600ff0b7b82 */ /* 0x000e220000000800 */
[----:B-1----:R-:W-:Y:S01]  /*4d70*/  ISETP.NE.U32.AND P0, PT, R26, RZ, PT ;  /* 0x000000ff1a00720c */ /* 0x002fe20003f05070 */
[----:B------:R-:W-:Y:S01]  /*4d80*/  FMUL R9, R9, UR4 ;  /* 0x0000000409097c20 */ /* 0x000fe20008400000 */
[----:B------:R-:W-:Y:S02]  /*4d90*/  SHF.R.U32.HI R7, RZ, R24, R7 ;  /* 0x00000018ff077219 */ /* 0x000fe40000011607 */
[----:B------:R-:W-:-:S03]  /*4da0*/  ISETP.NE.AND.EX P0, PT, R27, RZ, PT, P0 ;  /* 0x000000ff1b00720c */ /* 0x000fc60003f05300 */
[----:B------:R-:W1:Y:S01]  /*4db0*/  LDC R22, c[0x0][0x148] ;  /* 0x00005200ff167b82 */ /* 0x000e620000000800 */
[----:B---3--:R-:W-:Y:S02]  /*4dc0*/  IMAD R23, R15, R8, R6 ;  /* 0x000000080f177224 */ /* 0x008fe400078e0206 */
[----:B------:R-:W-:-:S05]  /*4dd0*/  IMAD.MOV.U32 R8, RZ, RZ, 0x1 ;  /* 0x00000001ff087424 */ /* 0x000fca00078e00ff */
[----:B------:R-:W2:Y:S01]  /*4de0*/  LDC R21, c[0x0][0x600] ;  /* 0x00018000ff157b82 */ /* 0x000ea20000000800 */
[-CC-:B----4-:R-:W-:Y:S02]  /*4df0*/  SHF.R.U64 R15, R12, R20.reuse, R7.reuse ;  /* 0x000000140c0f7219 */ /* 0x190fe40000001207 */
[----:B------:R-:W-:Y:S02]  /*4e00*/  SHF.R.U32.HI R6, RZ, R20, R7 ;  /* 0x00000014ff067219 */ /* 0x000fe40000011607 */
[----:B------:R3:W4:Y:S03]  /*4e10*/  F2I.U32.TRUNC.NTZ R20, R9 ;  /* 0x0000000900147305 */ /* 0x000726000020f000 */
[----:B------:R-:W1:Y:S01]  /*4e20*/  LDC R25, c[0x0][0x648] ;  /* 0x00019200ff197b82 */ /* 0x000e620000000800 */
[-C--:B0-----:R-:W-:Y:S02]  /*4e30*/  SHF.R.U64 R19, R15, R11.reuse, R6 ;  /* 0x0000000b0f137219 */ /* 0x081fe40000001206 */
[----:B------:R-:W-:-:S02]  /*4e40*/  SHF.L.U32 R10, R10, R11, RZ ;  /* 0x0000000b0a0a7219 */ /* 0x000fc400000006ff */
[-C--:B------:R-:W-:Y:S01]  /*4e50*/  SHF.R.U32.HI R7, RZ, R11.reuse, R6 ;  /* 0x0000000bff077219 */ /* 0x080fe20000011606 */
[----:B------:R-:W-:Y:S01]  /*4e60*/  IMAD.MOV.U32 R6, RZ, RZ, R19 ;  /* 0x000000ffff067224 */ /* 0x000fe200078e0013 */
[----:B------:R-:W-:Y:S01]  /*4e70*/  SHF.L.U32 R24, R8, R11, RZ ;  /* 0x0000000b08187219 */ /* 0x000fe200000006ff */
[----:B------:R-:W0:Y:S01]  /*4e80*/  LDC R28, c[0x0][0x638] ;  /* 0x00018e00ff1c7b82 */ /* 0x000e220000000800 */
[----:B------:R-:W-:-:S07]  /*4e90*/  LOP3.LUT R30, RZ, R10, RZ, 0x33, !PT ;  /* 0x0000000aff1e7212 */ /* 0x000fce00078e33ff */
[----:B------:R-:W0:Y:S01]  /*4ea0*/  LDC R29, c[0x0][0x610] ;  /* 0x00018400ff1d7b82 */ /* 0x000e220000000800 */
[----:B---34-:R-:W-:Y:S05]  /*4eb0*/  @!P0 BRA `(.L_x_97) ;  /* 0x0000000000288947 */ /* 0x018fea0003800000 */
[----:B------:R-:W3:Y:S02]  /*4ec0*/  LDC R6, c[0x0][0x64c] ;  /* 0x00019300ff067b82 */ /* 0x000ee40000000800 */
[----:B---3--:R-:W-:-:S05]  /*4ed0*/  IADD3 R11, P0, R19, R6, RZ ;  /* 0x00000006130b7210 */ /* 0x008fca0007f1e0ff */
        /* <DEDUP_REMOVED lines=8> */
.L_x_97:
[----:B------:R-:W-:Y:S01]  /*4f60*/  ISETP.NE.AND P0, PT, R2, 0x1, PT ;  /* 0x000000010200780c */ /* 0x000fe20003f05270 */
[----:B--2---:R-:W-:Y:S01]  /*4f70*/  VIADD R9, R21, 0xffffffff ;  /* 0xffffffff15097836 */ /* 0x004fe20000000000 */
[----:B-1----:R-:W-:Y:S01]  /*4f80*/  SHF.R.U64 R7, R6, R25, R7 ;  /* 0x0000001906077219 */ /* 0x002fe20000001207 */
[----:B------:R-:W-:Y:S01]  /*4f90*/  IMAD.MOV R20, RZ, RZ, -R20 ;  /* 0x000000ffff147224 */ /* 0x000fe200078e0a14 */
[----:B------:R-:W-:Y:S02]  /*4fa0*/  LOP3.LUT R6, R15, R30, RZ, 0xc0, !PT ;  /* 0x0000001e0f067212 */ /* 0x000fe400078ec0ff */
[----:B------:R-:W-:Y:S01]  /*4fb0*/  LOP3.LUT R12, R12, R9, RZ, 0xc0, !PT ;  /* 0x000000090c0c7212 */ /* 0x000fe200078ec0ff */
[----:B------:R-:W-:Y:S02]  /*4fc0*/  IMAD.MOV R8, RZ, RZ, -R7 ;  /* 0x000000ffff087224 */ /* 0x000fe400078e0a07 */
[----:B------:R-:W-:Y:S02]  /*4fd0*/  IMAD R6, R24, R7, R6 ;  /* 0x0000000718067224 */ /* 0x000fe400078e0206 */
[----:B------:R-:W-:-:S02]  /*4fe0*/  IMAD.MOV.U32 R9, RZ, RZ, 0x1 ;  /* 0x00000001ff097424 */ /* 0x000fc400078e00ff */
[----:B------:R-:W-:Y:S02]  /*4ff0*/  @P0 IMAD R23, R22, R20, R5 ;  /* 0x0000001416170224 */ /* 0x000fe400078e0205 */
[----:B0-----:R-:W-:Y:S02]  /*5000*/  IMAD R5, R8, R28, R19 ;  /* 0x0000001c08057224 */ /* 0x001fe400078e0213 */
[----:B------:R-:W-:Y:S02]  /*5010*/  IMAD R19, R6, R29, R23 ;  /* 0x0000001d06137224 */ /* 0x000fe400078e0217 */
[----:B------:R-:W-:Y:S02]  /*5020*/  IMAD R6, R5, R21, R12 ;  /* 0x0000001505067224 */ /* 0x000fe400078e020c */
[----:B------:R-:W-:-:S03]  /*5030*/  IMAD.MOV.U32 R8, RZ, RZ, R14 ;  /* 0x000000ffff087224 */ /* 0x000fc600078e000e */
[----:B------:R-:W-:Y:S02]  /*5040*/  SEL R20, R6, R19, !P0 ;  /* 0x0000001306147207 */ /* 0x000fe40004000000 */
[----:B------:R-:W-:-:S07]  /*5050*/  SEL R19, R19, R6, !P0 ;  /* 0x0000000613137207 */ /* 0x000fce0004000000 */
.L_x_95:
[----:B------:R-:W-:-:S08]  /*5060*/  NOP ;  /* 0x0000000000007918 */ /* 0x000fd00000000000 */
[----:B------:R-:W0:-:S00]  /*5070*/  USETMAXREG.DEALLOC.CTAPOOL 0x28 ;  /* 0x00000028000079c8 */ /* 0x000e0000080e0500 */
[----:B0-----:R-:W-:-:S13]  /*5080*/  ISETP.NE.AND P0, PT, R0, RZ, PT ;  /* 0x000000ff0000720c */ /* 0x001fda0003f05270 */
[----:B------:R-:W-:Y:S05]  /*5090*/  @P0 EXIT ;  /* 0x000000000000094d */ /* 0x000fea0003800000 */
[----:B------:R-:W-:Y:S01]  /*50a0*/  LOP3.LUT P0, RZ, R9, 0xff, RZ, 0xc0, !PT ;  /* 0x000000ff09ff7812 */ /* 0x000fe2000780c0ff */
[----:B------:R-:W-:Y:S02]  /*50b0*/  IMAD.MOV.U32 R0, RZ, RZ, 0x1 ;  /* 0x00000001ff007424 */ /* 0x000fe400078e00ff */
[----:B------:R-:W-:-:S10]  /*50c0*/  IMAD.MOV.U32 R12, RZ, RZ, RZ ;  /* 0x000000ffff0c7224 */ /* 0x000fd400078e00ff */
[----:B------:R-:W-:Y:S05]  /*50d0*/  @!P0 BRA `(.L_x_98) ;  /* 0x0000000c00448947 */ /* 0x000fea0003800000 */
[----:B------:R-:W0:Y:S01]  /*50e0*/  LDC R0, c[0x0][0x28c] ;  /* 0x0000a300ff007b82 */ /* 0x000e220000000800 */
[----:B------:R-:W-:Y:S01]  /*50f0*/  LOP3.LUT P0, RZ, R3, 0x1f, RZ, 0xc0, !PT ;  /* 0x0000001f03ff7812 */ /* 0x000fe2000780c0ff */
[----:B------:R-:W-:Y:S01]  /*5100*/  ULDC UR5, c[0x0][0x658] ;  /* 0x0001960000057ab9 */ /* 0x000fe20000000800 */
[----:B------:R-:W-:Y:S01]  /*5110*/  UMOV UR6, 0xffffffff ;  /* 0xffffffff00067882 */ /* 0x000fe20000000000 */
[----:B------:R-:W-:Y:S01]  /*5120*/  BSSY B0, `(.L_x_98) ;  /* 0x00000cc000007945 */ /* 0x000fe20003800000 */
[----:B------:R-:W-:Y:S01]  /*5130*/  USHF.L.U32 UR6, UR6, UR5, URZ ;  /* 0x0000000506067299 */ /* 0x000fe2000800063f */
[C---:B------:R-:W-:Y:S01]  /*5140*/  ISETP.NE.AND P2, PT, R4.reuse, RZ, PT ;  /* 0x000000ff0400720c */ /* 0x040fe20003f45270 */
[----:B------:R-:W-:Y:S01]  /*5150*/  IMAD.MOV.U32 R13, RZ, RZ, 0x1 ;  /* 0x00000001ff0d7424 */ /* 0x000fe200078e00ff */
[----:B------:R-:W-:Y:S01]  /*5160*/  ISETP.NE.OR P0, PT, R4, RZ, !P0 ;  /* 0x000000ff0400720c */ /* 0x000fe20004705670 */
[----:B------:R-:W-:Y:S01]  /*5170*/  IMAD.MOV.U32 R12, RZ, RZ, RZ ;  /* 0x000000ffff0c7224 */ /* 0x000fe200078e00ff */
[----:B------:R-:W-:Y:S01]  /*5180*/  LOP3.LUT R11, R18, 0x2, RZ, 0xfc, !PT ;  /* 0x00000002120b7812 */ /* 0x000fe200078efcff */
[----:B------:R-:W-:Y:S01]  /*5190*/  ULDC UR4, c[0x0][0x600] ;  /* 0x0001800000047ab9 */ /* 0x000fe20000000800 */
[----:B------:R-:W-:Y:S01]  /*51a0*/  UMOV UR7, 0x1 ;  /* 0x0000000100077882 */ /* 0x000fe20000000000 */
[----:B------:R-:W-:-:S02]  /*51b0*/  UIADD3 UR4, UR4, -0x1, URZ ;  /* 0xffffffff04047890 */ /* 0x000fc4000fffe03f */
[----:B------:R-:W-:Y:S02]  /*51c0*/  USHF.L.U32 UR5, UR7, UR5, URZ ;  /* 0x0000000507057299 */ /* 0x000fe4000800063f */
[----:B------:R-:W-:Y:S01]  /*51d0*/  ULOP3.LUT UR13, URZ, UR6, URZ, 0x33, !UPT ;  /* 0x000000063f0d7292 */ /* 0x000fe2000f8e333f */
[----:B------:R-:W-:Y:S01]  /*51e0*/  ULDC.64 UR22, c[0x0][0x198] ;  /* 0x0000660000167ab9 */ /* 0x000fe20000000a00 */
[----:B0-----:R-:W-:-:S05]  /*51f0*/  VIADD R0, R0, 0x7f ;  /* 0x0000007f00007836 */ /* 0x001fca0000000000 */
[----:B------:R-:W-:-:S04]  /*5200*/  SHF.R.S32.HI R3, RZ, 0x1f, R0 ;  /* 0x0000001fff037819 */ /* 0x000fc80000011400 */
[----:B------:R-:W-:Y:S01]  /*5210*/  LEA.HI R3, R3, R0, RZ, 0x7 ;  /* 0x0000000003037211 */ /* 0x000fe200078f38ff */
[----:B------:R-:W-:-:S03]  /*5220*/  IMAD.MOV.U32 R0, RZ, RZ, 0x1 ;  /* 0x00000001ff007424 */ /* 0x000fc600078e00ff */
[----:B------:R-:W-:-:S05]  /*5230*/  SHF.R.S32.HI R3, RZ, 0x7, R3 ;  /* 0x00000007ff037819 */ /* 0x000fca0000011403 */
[----:B------:R-:W-:-:S07]  /*5240*/  VIADD R10, R3, 0x1 ;  /* 0x00000001030a7836 */ /* 0x000fce0000000000 */
.L_x_110:
[----:B------:R-:W-:-:S03]  /*5250*/  UMOV UR6, 0xffffffff ;  /* 0xffffffff00067882 */ /* 0x000fc60000000000 */
[----:B------:R-:W-:Y:S05]  /*5260*/  BRA.DIV UR6, `(.L_x_99) ;  /* 0x0000000e06a87947 */ /* 0x000fea000b800000 */
[----:B------:R-:W-:-:S13]  /*5270*/  ELECT P6, URZ, PT ;  /* 0x00000000003f782f */ /* 0x000fda00038c0000 */
.L_x_120:
[----:B------:R-:W0:Y:S01]  /*5280*/  LDC R4, c[0x0][0x28c] ;  /* 0x0000a300ff047b82 */ /* 0x000e220000000800 */
[----:B------:R-:W-:Y:S01]  /*5290*/  BSSY B1, `(.L_x_100) ;  /* 0x0000043000017945 */ /* 0x000fe20003800000 */
[----:B0-----:R-:W-:-:S13]  /*52a0*/  ISETP.LT.OR P6, PT, R4, 0x1, !P6 ;  /* 0x000000010400780c */ /* 0x001fda00077c1670 */
[----:B------:R-:W-:Y:S05]  /*52b0*/  @P6 BRA `(.L_x_101) ;  /* 0x0000000400006947 */ /* 0x000fea0003800000 */
[----:B------:R-:W-:Y:S02]  /*52c0*/  IMAD.SHL.U32 R19, R19, 0x80, RZ ;  /* 0x0000008013137824 */ /* 0x000fe400078e00ff */
[----:B------:R-:W-:Y:S02]  /*52d0*/  IMAD.SHL.U32 R20, R20, 0x40, RZ ;  /* 0x0000004014147824 */ /* 0x000fe400078e00ff */
[----:B------:R-:W-:Y:S02]  /*52e0*/  IMAD.MOV.U32 R21, RZ, RZ, RZ ;  /* 0x000000ffff157224 */ /* 0x000fe400078e00ff */
[----:B------:R-:W-:Y:S02]  /*52f0*/  IMAD.MOV.U32 R4, RZ, RZ, R10 ;  /* 0x000000ffff047224 */ /* 0x000fe400078e000a */
[----:B------:R-:W-:Y:S02]  /*5300*/  IMAD.MOV.U32 R5, RZ, RZ, R0 ;  /* 0x000000ffff057224 */ /* 0x000fe400078e0000 */
[----:B------:R-:W-:-:S07]  /*5310*/  IMAD.MOV.U32 R6, RZ, RZ, R12 ;  /* 0x000000ffff067224 */ /* 0x000fce00078e000c */
.L_x_105:
[----:B------:R-:W0:Y:S01]  /*5320*/  S2R R14, SR_CgaCtaId ;  /* 0x00000000000e7919 */ /* 0x000e220000008800 */
[----:B------:R-:W-:Y:S01]  /*5330*/  MOV R7, 0x400 ;  /* 0x0000040000077802 */ /* 0x000fe20000000f00 */
[----:B------:R-:W1:Y:S03]  /*5340*/  @!P2 LDC R9, c[0x0][0x500] ;  /* 0x00014000ff09ab82 */ /* 0x000e660000000800 */
[----:B0-----:R-:W-:Y:S02]  /*5350*/  LEA R15, R14, R7, 0x18 ;  /* 0x000000070e0f7211 */ /* 0x001fe400078ec0ff */
[----:B------:R-:W-:-:S03]  /*5360*/  SHF.L.U32 R7, R5, 0x1f, RZ ;  /* 0x0000001f05077819 */ /* 0x000fc600000006ff */
[----:B------:R-:W-:-:S04]  /*5370*/  IMAD R14, R6, 0x8, R15 ;  /* 0x00000008060e7824 */ /* 0x000fc800078e020f */
[----:B------:R-:W0:Y:S02]  /*5380*/  SYNCS.PHASECHK.TRANS64.TRYWAIT P1, [R14+URZ+0x18], R7 ;  /* 0x000018070e0075a7 */ /* 0x000e24000802017f */
[----:B01----:R-:W-:Y:S05]  /*5390*/  @!P1 BRA `(.L_x_102) ;  /* 0x0000000c007c9947 */ /* 0x003fea0003800000 */
.L_x_121:
[----:B0-----:R-:W-:Y:S01]  /*53a0*/  PRMT R7, R11, 0x9910, RZ ;  /* 0x000099100b077816 */ /* 0x001fe200000000ff */
[----:B------:R0:W-:Y:S03]  /*53b0*/  @!P2 SYNCS.ARRIVE.TRANS64 RZ, [R14+URZ], R9 ;  /* 0x000000090effa9a7 */ /* 0x0001e6000800003f */
[----:B------:R-:W-:-:S13]  /*53c0*/  ISETP.NE.AND P1, PT, R7, 0x2, PT ;  /* 0x000000020700780c */ /* 0x000fda0003f25270 */
[----:B0-----:R-:W-:Y:S05]  /*53d0*/  @P1 BRA `(.L_x_103) ;  /* 0x0000000000041947 */ /* 0x001fea0003800000 */
[----:B------:R-:W-:Y:S01]  /*53e0*/  BPT.TRAP 0x1 ;  /* 0x000000040000795c */ /* 0x000fe20000300000 */
.L_x_103:
[----:B------:R-:W-:Y:S05]  /*53f0*/  @P0 BRA `(.L_x_104) ;  /* 0x0000000000040947 */ /* 0x000fea0003800000 */
[----:B------:R-:W-:Y:S01]  /*5400*/  BPT.TRAP 0x1 ;  /* 0x000000040000795c */ /* 0x000fe20000300000 */
.L_x_104:
[C-C-:B------:R-:W-:Y:S01]  /*5410*/  IMAD R7, R6.reuse, 0x8000, R15.reuse ;  /* 0x0000800006077824 */ /* 0x140fe200078e020f */
[----:B------:R-:W-:Y:S01]  /*5420*/  R2UR UR34, R21 ;  /* 0x00000000152272ca */ /* 0x000fe200000e0000 */
[----:B------:R-:W-:Y:S01]  /*5430*/  IMAD R15, R6, 0x4000, R15 ;  /* 0x00004000060f7824 */ /* 0x000fe200078e020f */
[----:B------:R-:W-:Y:S01]  /*5440*/  R2UR UR33, R14 ;  /* 0x000000000e2172ca */ /* 0x000fe200000e0000 */
[----:B------:R-:W-:Y:S01]  /*5450*/  VIADD R4, R4, 0xffffffff ;  /* 0xffffffff04047836 */ /* 0x000fe20000000000 */
[----:B------:R-:W-:Y:S01]  /*5460*/  R2UR UR24, R7 ;  /* 0x00000000071872ca */ /* 0x000fe200000e0000 */
[----:B------:R-:W-:Y:S01]  /*5470*/  UIADD3 UR6, UP0, UR22, 0xf0, URZ ;  /* 0x000000f016067890 */ /* 0x000fe2000ff1e03f */
[----:B------:R-:W-:Y:S01]  /*5480*/  R2UR UR8, R15 ;  /* 0x000000000f0872ca */ /* 0x000fe200000e0000 */
[----:B------:R-:W-:Y:S01]  /*5490*/  UIADD3 UR30, UP1, UR22, 0x1f0, URZ ;  /* 0x000001f0161e7890 */ /* 0x000fe2000ff3e03f */
[----:B------:R-:W-:Y:S01]  /*54a0*/  R2UR UR36, R8 ;  /* 0x00000000082472ca */ /* 0x000fe200000e0000 */
[----:B------:R-:W-:Y:S01]  /*54b0*/  UIADD3.X UR7, URZ, UR23, URZ, UP0, !UPT ;  /* 0x000000173f077290 */ /* 0x000fe200087fe43f */
[----:B------:R-:W-:Y:S01]  /*54c0*/  R2UR UR35, R19 ;  /* 0x00000000132372ca */ /* 0x000fe200000e0000 */
[----:B------:R-:W-:Y:S01]  /*54d0*/  UIADD3.X UR31, URZ, UR23, URZ, UP1, !UPT ;  /* 0x000000173f1f7290 */ /* 0x000fe20008ffe43f */
[----:B------:R-:W-:Y:S01]  /*54e0*/  R2UR UR19, R20 ;  /* 0x00000000141372ca */ /* 0x000fe200000e0000 */
[----:B------:R-:W-:Y:S01]  /*54f0*/  UIADD3 UR26, UR34, 0x40, URZ ;  /* 0x00000040221a7890 */ /* 0x000fe2000fffe03f */
[----:B------:R-:W-:Y:S01]  /*5500*/  ISETP.GT.AND P3, PT, R4, 0x1, PT ;  /* 0x000000010400780c */ /* 0x000fe20003f64270 */
[----:B------:R-:W-:Y:S01]  /*5510*/  VIADD R6, R6, 0x1 ;  /* 0x0000000106067836 */ /* 0x000fe20000000000 */
[----:B------:R-:W-:Y:S01]  /*5520*/  UMOV UR14, 0x0 ;  /* 0x00000000000e7882 */ /* 0x000fe20000000000 */
[----:B------:R-:W-:Y:S01]  /*5530*/  UIADD3 UR32, UR24, 0x100, URZ ;  /* 0x0000010018207890 */ /* 0x000fe2000fffe03f */
[----:B------:R-:W-:Y:S01]  /*5540*/  VIADD R21, R21, 0x80 ;  /* 0x0000008015157836 */ /* 0x000fe20000000000 */
[----:B------:R-:W-:Y:S01]  /*5550*/  UIADD3 UR24, UR24, 0x4100, URZ ;  /* 0x0000410018187890 */ /* 0x000fe2000fffe03f */
[----:B------:R-:W-:Y:S01]  /*5560*/  ISETP.NE.AND P1, PT, R6, 0x3, PT ;  /* 0x000000030600780c */ /* 0x000fe20003f25270 */
[----:B------:R-:W-:-:S02]  /*5570*/  UIADD3 UR16, UR8, 0x18100, URZ ;  /* 0x0001810008107890 */ /* 0x000fc4000fffe03f */
[----:B------:R-:W-:Y:S01]  /*5580*/  UIADD3 UR8, UR8, 0x1a100, URZ ;  /* 0x0001a10008087890 */ /* 0x000fe2000fffe03f */
[----:B------:R-:W-:Y:S01]  /*5590*/  SEL R14, RZ, 0x1, P1 ;  /* 0x00000001ff0e7807 */ /* 0x000fe20000800000 */
[----:B------:R-:W-:Y:S01]  /*55a0*/  UMOV UR15, 0x10000000 ;  /* 0x10000000000f7882 */ /* 0x000fe20000000000 */
[----:B------:R-:W-:Y:S01]  /*55b0*/  UMOV UR25, UR33 ;  /* 0x0000002100197c82 */ /* 0x000fe20008000000 */
[----:B------:R-:W-:Y:S01]  /*55c0*/  UMOV UR28, UR36 ;  /* 0x00000024001c7c82 */ /* 0x000fe20008000000 */
[----:B------:R-:W-:Y:S01]  /*55d0*/  UMOV UR27, UR35 ;  /* 0x00000023001b7c82 */ /* 0x000fe20008000000 */
[----:B------:R-:W-:Y:S01]  /*55e0*/  UMOV UR17, UR33 ;  /* 0x0000002100117c82 */ /* 0x000fe20008000000 */
[----:B------:R-:W-:Y:S01]  /*55f0*/  UMOV UR18, UR34 ;  /* 0x0000002200127c82 */ /* 0x000fe20008000000 */
[----:B------:R-:W-:Y:S01]  /*5600*/  UMOV UR20, UR36 ;  /* 0x0000002400147c82 */ /* 0x000fe20008000000 */
[----:B------:R0:W-:Y:S01]  /*5610*/  UTMALDG.3D [UR32], [UR6], desc[UR14] ;  /* 0x00000e20060075b4 */ /* 0x0001e20008011000 */
[----:B------:R-:W-:Y:S01]  /*5620*/  UMOV UR9, UR33 ;  /* 0x0000002100097c82 */ /* 0x000fe20008000000 */
[----:B------:R-:W-:Y:S01]  /*5630*/  UMOV UR11, UR19 ;  /* 0x00000013000b7c82 */ /* 0x000fe20008000000 */
[----:B------:R-:W-:Y:S01]  /*5640*/  UMOV UR12, UR36 ;  /* 0x00000024000c7c82 */ /* 0x000fe20008000000 */
[----:B------:R-:W-:Y:S01]  /*5650*/  UMOV UR10, UR26 ;  /* 0x0000001a000a7c82 */ /* 0x000fe20008000000 */
[----:B------:R-:W-:-:S02]  /*5660*/  LOP3.LUT R5, R5, R14, RZ, 0x3c, !PT ;  /* 0x0000000e05057212 */ /* 0x000fc400078e3cff */
[----:B------:R-:W-:Y:S01]  /*5670*/  SEL R6, R6, RZ, P1 ;  /* 0x000000ff06067207 */ /* 0x000fe20000800000 */
[----:B------:R0:W-:Y:S01]  /*5680*/  UTMALDG.3D [UR24], [UR6], desc[UR14] ;  /* 0x00000e18060075b4 */ /* 0x0001e20008011000 */
[----:B------:R0:W-:Y:S01]  /*5690*/  UTMALDG.3D [UR16], [UR30], desc[UR14] ;  /* 0x00000e101e0075b4 */ /* 0x0001e20008011000 */
[----:B------:R0:W-:Y:S02]  /*56a0*/  UTMALDG.3D [UR8], [UR30], desc[UR14] ;  /* 0x00000e081e0075b4 */ /* 0x0001e40008011000 */
[----:B0-----:R-:W-:Y:S05]  /*56b0*/  @P3 BRA `(.L_x_105) ;  /* 0xfffffffc00183947 */ /* 0x001fea000383ffff */
.L_x_101:
[----:B------:R-:W-:Y:S05]  /*56c0*/  BSYNC B1 ;  /* 0x0000000000017941 */ /* 0x000fea0003800000 */
.L_x_100:
[----:B------:R-:W-:Y:S01]  /*56d0*/  LOP3.LUT P3, RZ, R13, 0xff, RZ, 0xc0, !PT ;  /* 0x000000ff0dff7812 */ /* 0x000fe2000786c0ff */
[----:B------:R-:W-:Y:S01]  /*56e0*/  IMAD.IADD R12, R3, 0x1, R12 ;  /* 0x00000001030c7824 */ /* 0x000fe200078e020c */
[----:B------:R-:W-:Y:S01]  /*56f0*/  IADD3 R16, P4, R16, UR38, RZ ;  /* 0x0000002610107c10 */ /* 0x000fe2000ff9e0ff */
[----:B------:R-:W-:Y:S01]  /*5700*/  ULDC.64 UR6, c[0x0][0x650] ;  /* 0x0001940000067ab9 */ /* 0x000fe20000000a00 */
[----:B------:R-:W-:Y:S01]  /*5710*/  BSSY B1, `(.L_x_106) ;  /* 0x000006a000017945 */ /* 0x000fe20003800000 */
[----:B------:R-:W-:Y:S01]  /*5720*/  IMAD.MOV.U32 R19, RZ, RZ, -0x1 ;  /* 0xffffffffff137424 */ /* 0x000fe200078e00ff */
[----:B------:R-:W-:Y:S01]  /*5730*/  ISETP.GT.U32.AND P1, PT, R12, 0x2, PT ;  /* 0x000000020c00780c */ /* 0x000fe20003f24070 */
[----:B------:R-:W-:Y:S01]  /*5740*/  IMAD.MOV.U32 R20, RZ, RZ, -0x1 ;  /* 0xffffffffff147424 */ /* 0x000fe200078e00ff */
[----:B------:R-:W-:Y:S01]  /*5750*/  IADD3.X R17, R17, UR41, RZ, P4, !PT ;  /* 0x0000002911117c10 */ /* 0x000fe2000a7fe4ff */
[----:B------:R-:W-:Y:S01]  /*5760*/  IMAD.MOV.U32 R8, RZ, RZ, -0x1 ;  /* 0xffffffffff087424 */ /* 0x000fe200078e00ff */
[----:B------:R-:W-:-:S02]  /*5770*/  ISETP.LT.U32.AND P1, PT, R3, 0x3, P1 ;  /* 0x000000030300780c */ /* 0x000fc40000f21070 */
[----:B------:R-:W-:Y:S01]  /*5780*/  PRMT R13, RZ, 0x7610, R13 ;  /* 0x00007610ff0d7816 */ /* 0x000fe2000000000d */
[----:B------:R-:W0:Y:S01]  /*5790*/  @P3 S2R R5, SR_CgaCtaId ;  /* 0x0000000000053919 */ /* 0x000e220000008800 */
[----:B------:R-:W-:-:S04]  /*57a0*/  @P3 MOV R4, 0x400 ;  /* 0x0000040000043802 */ /* 0x000fc80000000f00 */
[----:B0-----:R-:W-:Y:S01]  /*57b0*/  @P3 LEA R6, R5, R4, 0x18 ;  /* 0x0000000405063211 */ /* 0x001fe200078ec0ff */
[----:B------:R-:W-:-:S03]  /*57c0*/  IMAD.WIDE.U32 R4, R12, -0x55555555, RZ ;  /* 0xaaaaaaab0c047825 */ /* 0x000fc600078e00ff */
[----:B------:R0:W-:Y:S01]  /*57d0*/  @P3 SYNCS.ARRIVE.TRANS64.A1T0 RZ, [R6+URZ+0x48], RZ ;  /* 0x000048ff06ff39a7 */ /* 0x0001e2000810003f */
[----:B------:R-:W-:Y:S02]  /*57e0*/  ISETP.GE.U32.AND P3, PT, R3, 0x3, PT ;  /* 0x000000030300780c */ /* 0x000fe40003f66070 */
[----:B------:R-:W-:Y:S02]  /*57f0*/  SHF.R.U32.HI R7, RZ, 0x1, R5 ;  /* 0x00000001ff077819 */ /* 0x000fe40000011605 */
[----:B------:R-:W-:Y:S02]  /*5800*/  SEL R5, RZ, 0x1, !P1 ;  /* 0x00000001ff057807 */ /* 0x000fe40004800000 */
[----:B------:R-:W-:Y:S01]  /*5810*/  ISETP.GE.U32.AND P1, PT, R16, UR6, PT ;  /* 0x0000000610007c0c */ /* 0x000fe2000bf26070 */
[----:B------:R-:W-:Y:S01]  /*5820*/  IMAD R12, R7, -0x3, R12 ;  /* 0xfffffffd070c7824 */ /* 0x000fe200078e020c */
[----:B------:R-:W-:Y:S02]  /*5830*/  LOP3.LUT R0, R0, R5, RZ, 0x3c, !PT ;  /* 0x0000000500007212 */ /* 0x000fe400078e3cff */
[----:B------:R-:W-:-:S02]  /*5840*/  ISETP.GE.U32.AND.EX P1, PT, R17, UR7, PT, P1 ;  /* 0x0000000711007c0c */ /* 0x000fc4000bf26110 */
[----:B------:R-:W-:Y:S02]  /*5850*/  PRMT R4, RZ, 0x7610, R4 ;  /* 0x00007610ff047816 */ /* 0x000fe40000000004 */
[----:B------:R-:W-:-:S09]  /*5860*/  @P3 LOP3.LUT R0, R0, 0x1, R7, 0x78, !PT ;  /* 0x0000000100003812 */ /* 0x000fd200078e7807 */
[----:B0-----:R-:W-:Y:S05]  /*5870*/  @P1 BRA `(.L_x_107) ;  /* 0x00000004004c1947 */ /* 0x001fea0003800000 */
[----:B------:R-:W-:Y:S01]  /*5880*/  ULDC.64 UR6, c[0x0][0x628] ;  /* 0x00018a0000067ab9 */ /* 0x000fe20000000a00 */
[----:B------:R-:W0:Y:S01]  /*5890*/  S2R R15, SR_CTAID.X ;  /* 0x00000000000f7919 */ /* 0x000e220000002500 */
[----:B------:R-:W-:Y:S01]  /*58a0*/  ISETP.NE.U32.AND P1, PT, RZ, UR6, PT ;  /* 0x00000006ff007c0c */ /* 0x000fe2000bf25070 */
[----:B------:R-:W-:Y:S01]  /*58b0*/  ULDC UR9, c[0x0][0x630] ;  /* 0x00018c0000097ab9 */ /* 0x000fe20000000800 */
[----:B------:R-:W-:Y:S01]  /*58c0*/  IMAD.MOV.U32 R4, RZ, RZ, R16 ;  /* 0x000000ffff047224 */ /* 0x000fe200078e0010 */
[----:B------:R-:W1:Y:S01]  /*58d0*/  S2R R14, SR_CTAID.Y ;  /* 0x00000000000e7919 */ /* 0x000e620000002600 */
[----:B------:R-:W-:Y:S01]  /*58e0*/  ISETP.NE.AND.EX P1, PT, RZ, UR7, PT, P1 ;  /* 0x00000007ff007c0c */ /* 0x000fe2000bf25310 */
[----:B------:R-:W-:-:S12]  /*58f0*/  IMAD.MOV.U32 R5, RZ, RZ, R17 ;  /* 0x000000ffff057224 */ /* 0x000fd800078e0011 */
[----:B------:R-:W-:Y:S05]  /*5900*/  @!P1 BRA `(.L_x_108) ;  /* 0x0000000000289947 */ /* 0x000fea0003800000 */
[----:B------:R-:W-:Y:S02]  /*5910*/  ULDC UR8, c[0x0][0x634] ;  /* 0x00018d0000087ab9 */ /* 0x000fe40000000800 */
[----:B------:R-:W-:-:S05]  /*5920*/  IADD3 R9, P1, R16, UR8, RZ ;  /* 0x0000000810097c10 */ /* 0x000fca000ff3e0ff */
[----:B------:R-:W-:-:S04]  /*5930*/  IMAD.X R19, RZ, RZ, R17, P1 ;  /* 0x000000ffff137224 */ /* 0x000fc800008e0611 */
[----:B------:R-:W-:-:S04]  /*5940*/  IMAD.WIDE.U32 R6, R19, UR6, RZ ;  /* 0x0000000613067c25 */ /* 0x000fc8000f8e00ff */
[----:B------:R-:W-:-:S04]  /*5950*/  IMAD.WIDE.U32 R6, P1, R9, UR7, R6 ;  /* 0x0000000709067c25 */ /* 0x000fc8000f820006 */
[----:B------:R-:W-:-:S04]  /*5960*/  IMAD.WIDE.U32 R8, R9, UR6, RZ ;  /* 0x0000000609087c25 */ /* 0x000fc8000f8e00ff */
[----:B------:R-:W-:Y:S01]  /*5970*/  IMAD.X R5, RZ, RZ, RZ, P1 ;  /* 0x000000ffff057224 */ /* 0x000fe200008e06ff */
[----:B------:R-:W-:Y:S01]  /*5980*/  IADD3 RZ, P1, R9, R6, RZ ;  /* 0x0000000609ff7210 */ /* 0x000fe20007f3e0ff */
[----:B------:R-:W-:-:S04]  /*5990*/  IMAD.MOV.U32 R4, RZ, RZ, R7 ;  /* 0x000000ffff047224 */ /* 0x000fc800078e0007 */
[----:B------:R-:W-:-:S08]  /*59a0*/  IMAD.WIDE.U32.X R4, R19, UR7, R4, P1 ;  /* 0x0000000713047c25 */ /* 0x000fd000088e0404 */
.L_x_108:
[--C-:B------:R-:W-:Y:S01]  /*59b0*/  SHF.R.U64 R8, R4, UR9, R5.reuse ;  /* 0x0000000904087c19 */ /* 0x100fe20008001205 */
[----:B------:R-:W-:Y:S01]  /*59c0*/  ULDC.64 UR6, c[0x0][0x620] ;  /* 0x0001880000067ab9 */ /* 0x000fe20000000a00 */
[----:B------:R-:W-:Y:S01]  /*59d0*/  SHF.R.U32.HI R4, RZ, UR9, R5 ;  /* 0x00000009ff047c19 */ /* 0x000fe20008011605 */
[----:B------:R-:W2:Y:S01]  /*59e0*/  LDC R24, c[0x0][0x144] ;  /* 0x00005100ff187b82 */ /* 0x000ea20000000800 */
[----:B------:R-:W-:Y:S01]  /*59f0*/  IADD3 R7, P1, RZ, -R8, RZ ;  /* 0x80000008ff077210 */ /* 0x000fe20007f3e0ff */
[----:B------:R-:W-:Y:S01]  /*5a00*/  ULDC.64 UR10, c[0x0][0x640] ;  /* 0x00019000000a7ab9 */ /* 0x000fe20000000a00 */
[----:B0-----:R-:W-:Y:S01]  /*5a10*/  I2FP.F32.U32 R9, R15 ;  /* 0x0000000f00097245 */ /* 0x001fe20000201000 */
[----:B------:R-:W-:Y:S02]  /*5a20*/  ULDC UR8, c[0x0][0x608] ;  /* 0x0001820000087ab9 */ /* 0x000fe40000000800 */
[----:B------:R-:W-:Y:S01]  /*5a30*/  IMAD.X R4, RZ, RZ, ~R4, P1 ;  /* 0x000000ffff047224 */ /* 0x000fe200008e0e04 */
[----:B------:R-:W-:Y:S01]  /*5a40*/  ISETP.NE.U32.AND P1, PT, RZ, UR10, PT ;  /* 0x0000000aff007c0c */ /* 0x000fe2000bf25070 */
[----:B------:R-:W0:Y:S02]  /*5a50*/  LDC R21, c[0x0][0x148] ;  /* 0x00005200ff157b82 */ /* 0x000e240000000800 */
[----:B------:R-:W-:Y:S01]  /*5a60*/  IMAD R6, R4, UR6, RZ ;  /* 0x0000000604067c24 */ /* 0x000fe2000f8e02ff */
[----:B------:R-:W-:Y:S01]  /*5a70*/  ISETP.NE.AND.EX P1, PT, RZ, UR11, PT, P1 ;  /* 0x0000000bff007c0c */ /* 0x000fe2000bf25310 */
[----:B------:R-:W-:Y:S01]  /*5a80*/  IMAD.WIDE.U32 R4, R7, UR6, R16 ;  /* 0x0000000607047c25 */ /* 0x000fe2000f8e0010 */
[----:B------:R-:W-:-:S03]  /*5a90*/  ULDC UR6, c[0x0][0x150] ;  /* 0x0000540000067ab9 */ /* 0x000fc60000000800 */
[----:B------:R-:W-:Y:S02]  /*5aa0*/  IMAD R7, R7, UR7, R6 ;  /* 0x0000000707077c24 */ /* 0x000fe4000f8e0206 */
[----:B------:R-:W-:Y:S01]  /*5ab0*/  FMUL R6, R9, UR6 ;  /* 0x0000000609067c20 */ /* 0x000fe20008400000 */
[----:B------:R-:W-:Y:S01]  /*5ac0*/  ULDC UR6, c[0x0][0x618] ;  /* 0x0001860000067ab9 */ /* 0x000fe20000000800 */
[----:B------:R-:W-:Y:S01]  /*5ad0*/  ULDC UR7, c[0x0][0x154] ;  /* 0x0000550000077ab9 */ /* 0x000fe20000000800 */
[----:B------:R-:W-:-:S03]  /*5ae0*/  IMAD.IADD R5, R5, 0x1, R7 ;  /* 0x0000000105057824 */ /* 0x000fc600078e0207 */
[----:B------:R-:W3:Y:S02]  /*5af0*/  F2I.U32.TRUNC.NTZ R6, R6 ;  /* 0x0000000600067305 */ /* 0x000ee4000020f000 */
[----:B------:R-:W-:Y:S02]  /*5b00*/  SHF.R.U64 R9, R4, UR6, R5 ;  /* 0x0000000604097c19 */ /* 0x000fe40008001205 */
[----:B-1----:R-:W-:-:S05]  /*5b10*/  I2FP.F32.U32 R4, R14 ;  /* 0x0000000e00047245 */ /* 0x002fca0000201000 */
[----:B------:R-:W-:Y:S01]  /*5b20*/  FMUL R22, R4, UR7 ;  /* 0x0000000704167c20 */ /* 0x000fe20008400000 */
[----:B------:R-:W-:Y:S01]  /*5b30*/  SHF.R.U32.HI R4, RZ, UR6, R5 ;  /* 0x00000006ff047c19 */ /* 0x000fe20008011605 */
[----:B------:R-:W-:-:S03]  /*5b40*/  ULDC UR6, c[0x0][0x658] ;  /* 0x0001960000067ab9 */ /* 0x000fc60000000800 */
[--C-:B------:R-:W-:Y:S01]  /*5b50*/  SHF.R.U64 R20, R9, UR8, R4.reuse ;  /* 0x0000000809147c19 */ /* 0x100fe20008001204 */
[----:B------:R-:W1:Y:S01]  /*5b60*/  F2I.U32.TRUNC.NTZ R22, R22 ;  /* 0x0000001600167305 */ /* 0x000e62000020f000 */
[----:B------:R-:W-:Y:S01]  /*5b70*/  SHF.R.U32.HI R5, RZ, UR8, R4 ;  /* 0x00000008ff057c19 */ /* 0x000fe20008011604 */
[----:B---3--:R-:W-:-:S03]  /*5b80*/  IMAD.MOV R6, RZ, RZ, -R6 ;  /* 0x000000ffff067224 */ /* 0x008fc600078e0a06 */
[----:B------:R-:W-:Y:S01]  /*5b90*/  SHF.R.U64 R19, R20, UR6, R5 ;  /* 0x0000000614137c19 */ /* 0x000fe20008001205 */
[----:B--2---:R-:W-:Y:S01]  /*5ba0*/  IMAD R15, R24, R6, R15 ;  /* 0x00000006180f7224 */ /* 0x004fe200078e020f */
[----:B------:R-:W-:-:S03]  /*5bb0*/  SHF.R.U32.HI R23, RZ, UR6, R5 ;  /* 0x00000006ff177c19 */ /* 0x000fc60008011605 */
[----:B------:R-:W-:Y:S02]  /*5bc0*/  IMAD.MOV.U32 R4, RZ, RZ, R19 ;  /* 0x000000ffff047224 */ /* 0x000fe400078e0013 */
[----:B------:R-:W-:Y:S01]  /*5bd0*/  IMAD.MOV.U32 R5, RZ, RZ, R23 ;  /* 0x000000ffff057224 */ /* 0x000fe200078e0017 */
[----:B-1----:R-:W-:Y:S06]  /*5be0*/  @!P1 BRA `(.L_x_109) ;  /* 0x0000000000289947 */ /* 0x002fec0003800000 */
[----:B------:R-:W-:Y:S02]  /*5bf0*/  ULDC UR6, c[0x0][0x64c] ;  /* 0x0001930000067ab9 */ /* 0x000fe40000000800 */
[----:B------:R-:W-:-:S05]  /*5c00*/  IADD3 R5, P1, R19, UR6, RZ ;  /* 0x0000000613057c10 */ /* 0x000fca000ff3e0ff */
[----:B------:R-:W-:-:S04]  /*5c10*/  IMAD.X R23, RZ, RZ, R23, P1 ;  /* 0x000000ffff177224 */ /* 0x000fc800008e0617 */
[----:B------:R-:W-:-:S04]  /*5c20*/  IMAD.WIDE.U32 R6, R23, UR10, RZ ;  /* 0x0000000a17067c25 */ /* 0x000fc8000f8e00ff */
[----:B------:R-:W-:-:S04]  /*5c30*/  IMAD.WIDE.U32 R6, P1, R5, UR11, R6 ;  /* 0x0000000b05067c25 */ /* 0x000fc8000f820006 */
[----:B------:R-:W-:-:S04]  /*5c40*/  IMAD.WIDE.U32 R4, R5, UR10, RZ ;  /* 0x0000000a05047c25 */ /* 0x000fc8000f8e00ff */
[----:B------:R-:W-:Y:S01]  /*5c50*/  IMAD.MOV.U32 R4, RZ, RZ, R7 ;  /* 0x000000ffff047224 */ /* 0x000fe200078e0007 */
[----:B------:R-:W-:Y:S01]  /*5c60*/  IADD3 RZ, P3, R5, R6, RZ ;  /* 0x0000000605ff7210 */ /* 0x000fe20007f7e0ff */
[----:B------:R-:W-:-:S04]  /*5c70*/  IMAD.X R5, RZ, RZ, RZ, P1 ;  /* 0x000000ffff057224 */ /* 0x000fc800008e06ff */
[----:B------:R-:W-:-:S08]  /*5c80*/  IMAD.WIDE.U32.X R4, R23, UR11, R4, P3 ;  /* 0x0000000b17047c25 */ /* 0x000fd000098e0404 */
.L_x_109:
[----:B------:R-:W-:Y:S01]  /*5c90*/  ISETP.NE.AND P1, PT, R2, 0x1, PT ;  /* 0x000000010200780c */ /* 0x000fe20003f25270 */
[----:B------:R-:W-:Y:S01]  /*5ca0*/  ULDC UR6, c[0x0][0x648] ;  /* 0x0001920000067ab9 */ /* 0x000fe20000000800 */
[----:B------:R-:W-:Y:S01]  /*5cb0*/  LOP3.LUT R20, R20, UR13, RZ, 0xc0, !PT ;  /* 0x0000000d14147c12 */ /* 0x000fe2000f8ec0ff */
[----:B------:R-:W-:Y:S01]  /*5cc0*/  IMAD.MOV R22, RZ, RZ, -R22 ;  /* 0x000000ffff167224 */ /* 0x000fe200078e0a16 */
[----:B------:R-:W-:Y:S01]  /*5cd0*/  SHF.R.U64 R5, R4, UR6, R5 ;  /* 0x0000000604057c19 */ /* 0x000fe20008001205 */
[----:B------:R-:W-:Y:S01]  /*5ce0*/  ULDC UR6, c[0x0][0x638] ;  /* 0x00018e0000067ab9 */ /* 0x000fe20000000800 */
[----:B------:R-:W-:Y:S01]  /*5cf0*/  LOP3.LUT R6, R9, UR4, RZ, 0xc0, !PT ;  /* 0x0000000409067c12 */ /* 0x000fe2000f8ec0ff */
[----:B------:R-:W-:Y:S02]  /*5d00*/  ULDC UR7, c[0x0][0x610] ;  /* 0x0001840000077ab9 */ /* 0x000fe40000000800 */
[----:B------:R-:W-:Y:S02]  /*5d10*/  IMAD.MOV R4, RZ, RZ, -R5 ;  /* 0x000000ffff047224 */ /* 0x000fe400078e0a05 */
[----:B------:R-:W-:-:S02]  /*5d20*/  IMAD R20, R5, UR5, R20 ;  /* 0x0000000505147c24 */ /* 0x000fc4000f8e0214 */
[----:B0-----:R-:W-:Y:S02]  /*5d30*/  @P1 IMAD R15, R21, R22, R14 ;  /* 0x00000016150f1224 */ /* 0x001fe400078e020e */
[----:B------:R-:W-:Y:S01]  /*5d40*/  IMAD R19, R4, UR6, R19 ;  /* 0x0000000604137c24 */ /* 0x000fe2000f8e0213 */
[----:B------:R-:W-:Y:S01]  /*5d50*/  ULDC UR6, c[0x0][0x600] ;  /* 0x0001800000067ab9 */ /* 0x000fe20000000800 */
[----:B------:R-:W-:Y:S02]  /*5d60*/  IMAD R15, R20, UR7, R15 ;  /* 0x00000007140f7c24 */ /* 0x000fe4000f8e020f */
[----:B------:R-:W-:Y:S02]  /*5d70*/  IMAD R6, R19, UR6, R6 ;  /* 0x0000000613067c24 */ /* 0x000fe4000f8e0206 */
[----:B------:R-:W-:-:S03]  /*5d80*/  IMAD.MOV.U32 R4, RZ, RZ, 0x1 ;  /* 0x00000001ff047424 */ /* 0x000fc600078e00ff */
[----:B------:R-:W-:Y:S02]  /*5d90*/  SEL R20, R6, R15, !P1 ;  /* 0x0000000f06147207 */ /* 0x000fe40004800000 */
[----:B------:R-:W-:-:S07]  /*5da0*/  SEL R19, R15, R6, !P1 ;  /* 0x000000060f137207 */ /* 0x000fce0004800000 */
.L_x_107:
[----:B------:R-:W-:Y:S05]  /*5db0*/  BSYNC B1 ;  /* 0x0000000000017941 */ /* 0x000fea0003800000 */
.L_x_106:
[----:B------:R-:W-:-:S13]  /*5dc0*/  LOP3.LUT P1, RZ, R4, 0xff, RZ, 0xc0, !PT ;  /* 0x000000ff04ff7812 */ /* 0x000fda000782c0ff */
[----:B------:R-:W-:Y:S05]  /*5dd0*/  @P1 BRA `(.L_x_110) ;  /* 0xfffffff4001c1947 */ /* 0x000fea000383ffff */
[----:B------:R-:W-:Y:S05]  /*5de0*/  BSYNC B0 ;  /* 0x0000000000007941 */ /* 0x000fea0003800000 */
.L_x_98:
[----:B------:R-:W-:-:S03]  /*5df0*/  UMOV UR6, 0xffffffff ;  /* 0xffffffff00067882 */ /* 0x000fc60000000000 */
[----:B------:R-:W-:Y:S05]  /*5e00*/  BRA.DIV UR6, `(.L_x_111) ;  /* 0x0000000206f47947 */ /* 0x000fea000b800000 */
[----:B------:R-:W-:-:S13]  /*5e10*/  ELECT P6, URZ, PT ;  /* 0x00000000003f782f */ /* 0x000fda00038c0000 */
.L_x_124:
[----:B------:R-:W-:Y:S04]  /*5e20*/  BSSY B0, `(.L_x_112) ;  /* 0x0000022000007945 */ /* 0x000fe80003800000 */
[----:B------:R-:W-:Y:S05]  /*5e30*/  @!P6 BRA `(.L_x_113) ;  /* 0x000000000080e947 */ /* 0x000fea0003800000 */
[----:B------:R-:W-:-:S04]  /*5e40*/  LOP3.LUT R18, R18, 0x2, RZ, 0xfc, !PT ;  /* 0x0000000212127812 */ /* 0x000fc800078efcff */
[----:B------:R-:W-:-:S13]  /*5e50*/  ISETP.NE.AND P0, PT, R18, 0x3, PT ;  /* 0x000000031200780c */ /* 0x000fda0003f05270 */
[----:B------:R-:W-:Y:S05]  /*5e60*/  @!P0 BRA `(.L_x_114) ;  /* 0x0000000000048947 */ /* 0x000fea0003800000 */
[----:B------:R-:W-:Y:S01]  /*5e70*/  BPT.TRAP 0x1 ;  /* 0x000000040000795c */ /* 0x000fe20000300000 */
.L_x_114:
[----:B------:R-:W0:Y:S01]  /*5e80*/  S2R R3, SR_CgaCtaId ;  /* 0x0000000000037919 */ /* 0x000e220000008800 */
[----:B------:R-:W-:-:S04]  /*5e90*/  MOV R2, 0x400 ;  /* 0x0000040000027802 */ /* 0x000fc80000000f00 */
[----:B0-----:R-:W-:Y:S02]  /*5ea0*/  LEA R3, R3, R2, 0x18 ;  /* 0x0000000203037211 */ /* 0x001fe400078ec0ff */
[----:B------:R-:W-:-:S03]  /*5eb0*/  SHF.L.U32 R2, R0, 0x1f, RZ ;  /* 0x0000001f00027819 */ /* 0x000fc600000006ff */
[----:B------:R-:W-:-:S04]  /*5ec0*/  VIADD R3, R3, 0x18 ;  /* 0x0000001803037836 */ /* 0x000fc80000000000 */
[C---:B------:R-:W-:Y:S02]  /*5ed0*/  IMAD R7, R12.reuse, 0x8, R3 ;  /* 0x000000080c077824 */ /* 0x040fe400078e0203 */
[----:B------:R-:W-:Y:S02]  /*5ee0*/  VIADD R12, R12, 0x1 ;  /* 0x000000010c0c7836 */ /* 0x000fe40000000000 */
[----:B------:R-:W0:Y:S03]  /*5ef0*/  SYNCS.PHASECHK.TRANS64.TRYWAIT P0, [R7+URZ], R2 ;  /* 0x00000002070075a7 */ /* 0x000e26000800017f */
[----:B------:R-:W-:-:S04]  /*5f00*/  ISETP.NE.AND P1, PT, R12, 0x3, PT ;  /* 0x000000030c00780c */ /* 0x000fc80003f25270 */
[----:B------:R-:W-:Y:S02]  /*5f10*/  SEL R5, RZ, 0x1, P1 ;  /* 0x00000001ff057807 */ /* 0x000fe40000800000 */
[----:B------:R-:W-:Y:S02]  /*5f20*/  SEL R12, R12, RZ, P1 ;  /* 0x000000ff0c0c7207 */ /* 0x000fe40000800000 */
[----:B------:R-:W-:-:S03]  /*5f30*/  LOP3.LUT R5, R0, R5, RZ, 0x3c, !PT ;  /* 0x0000000500057212 */ /* 0x000fc600078e3cff */
[----:B------:R-:W-:Y:S01]  /*5f40*/  IMAD R9, R12, 0x8, R3 ;  /* 0x000000080c097824 */ /* 0x000fe200078e0203 */
[----:B------:R-:W-:Y:S01]  /*5f50*/  SHF.L.U32 R4, R5, 0x1f, RZ ;  /* 0x0000001f05047819 */ /* 0x000fe200000006ff */
[----:B0-----:R-:W-:Y:S06]  /*5f60*/  @!P0 BRA `(.L_x_115) ;  /* 0x0000000000bc8947 */ /* 0x001fec0003800000 */
.L_x_125:
[----:B------:R-:W1:Y:S01]  /*5f70*/  SYNCS.PHASECHK.TRANS64.TRYWAIT P0, [R9+URZ], R4 ;  /* 0x00000004090075a7 */ /* 0x000e62000800017f */
[----:B------:R-:W-:-:S05]  /*5f80*/  VIADD R0, R12, 0x1 ;  /* 0x000000010c007836 */ /* 0x000fca0000000000 */
[----:B------:R-:W-:-:S04]  /*5f90*/  ISETP.NE.AND P1, PT, R0, 0x3, PT ;  /* 0x000000030000780c */ /* 0x000fc80003f25270 */
[----:B0-----:R-:W-:Y:S02]  /*5fa0*/  SEL R2, RZ, 0x1, P1 ;  /* 0x00000001ff027807 */ /* 0x001fe40000800000 */
[----:B------:R-:W-:Y:S02]  /*5fb0*/  SEL R0, R0, RZ, P1 ;  /* 0x000000ff00007207 */ /* 0x000fe40000800000 */
[----:B------:R-:W-:Y:S01]  /*5fc0*/  LOP3.LUT R2, R5, R2, RZ, 0x3c, !PT ;  /* 0x0000000205027212 */ /* 0x000fe200078e3cff */
[----:B-1----:R-:W-:Y:S06]  /*5fd0*/  @!P0 BRA `(.L_x_116) ;  /* 0x0000000000b48947 */ /* 0x002fec0003800000 */
.L_x_126:
[----:B------:R-:W-:Y:S01]  /*5fe0*/  IMAD R3, R0, 0x8, R3 ;  /* 0x0000000800037824 */ /* 0x000fe200078e0203 */
[----:B------:R-:W-:-:S07]  /*5ff0*/  SHF.L.U32 R0, R2, 0x1f, RZ ;  /* 0x0000001f02007819 */ /* 0x000fce00000006ff */
.L_x_117:
[----:B-1----:R1:W2:Y:S02]  /*6000*/  SYNCS.PHASECHK.TRANS64.TRYWAIT P0, [R3+URZ], R0 ;  /* 0x00000000030075a7 */ /* 0x0022a4000800017f */
[----:B--2---:R-:W-:Y:S05]  /*6010*/  @!P0 NANOSLEEP.SYNCS 0x989680 ;  /* 0x009896800000895d */ /* 0x004fea0003900000 */
[----:B------:R-:W2:Y:S02]  /*6020*/  @!P0 SYNCS.PHASECHK.TRANS64 P0, [R3+URZ], R0 ;  /* 0x00000000030085a7 */ /* 0x000ea4000800007f */
[----:B--2---:R-:W-:Y:S05]  /*6030*/  @!P0 BRA `(.L_x_117) ;  /* 0xfffffffc00f08947 */ /* 0x004fea000383ffff */
.L_x_113:
[----:B------:R-:W-:Y:S05]  /*6040*/  BSYNC B0 ;  /* 0x0000000000007941 */ /* 0x000fea0003800000 */
.L_x_112:
[----:B------:R-:W-:Y:S05]  /*6050*/  EXIT ;  /* 0x000000000000794d */ /* 0x000fea0003800000 */
.L_x_17:
[----:B-1----:R1:W2:Y:S02]  /*6060*/  SYNCS.PHASECHK.TRANS64.TRYWAIT P1, [R3+URZ], R0 ;  /* 0x00000000030075a7 */ /* 0x0022a4000802017f */
[----:B--2---:R-:W-:Y:S05]  /*6070*/  @!P1 NANOSLEEP.SYNCS 0x989680 ;  /* 0x009896800000995d */ /* 0x004fea0003900000 */
[----:B------:R-:W2:Y:S02]  /*6080*/  @!P1 SYNCS.PHASECHK.TRANS64 P1, [R3+URZ], R0 ;  /* 0x00000000030095a7 */ /* 0x000ea4000802007f */
[----:B--2---:R-:W-:Y:S05]  /*6090*/  @!P1 BRA `(.L_x_17) ;  /* 0xfffffffc00f09947 */ /* 0x004fea000383ffff */
[----:B------:R-:W-:Y:S05]  /*60a0*/  BRA `(.L_x_16) ;  /* 0xffffffb000f87947 */ /* 0x000fea000383ffff */
.L_x_22:
[----:B-1----:R-:W-:-:S04]  /*60b0*/  IMAD.U32 R4, RZ, RZ, UR8 ;  /* 0x00000008ff047e24 */ /* 0x002fc8000f8e00ff */
[----:B------:R1:W2:Y:S03]  /*60c0*/  SYNCS.PHASECHK.TRANS64.TRYWAIT P1, [R4+URZ], R3 ;  /* 0x00000003040075a7 */ /* 0x0002a6000802017f */
[----:B--2---:R-:W-:Y:S05]  /*60d0*/  @!P1 NANOSLEEP.SYNCS 0x989680 ;  /* 0x009896800000995d */ /* 0x004fea0003900000 */
[----:B------:R-:W2:Y:S02]  /*60e0*/  @!P1 SYNCS.PHASECHK.TRANS64 P1, [R4+URZ], R3 ;  /* 0x00000003040095a7 */ /* 0x000ea4000802007f */
[----:B--2---:R-:W-:Y:S05]  /*60f0*/  @!P1 BRA `(.L_x_22) ;  /* 0xfffffffc00ec9947 */ /* 0x004fea000383ffff */
[----:B------:R-:W-:Y:S05]  /*6100*/  BRA `(.L_x_21) ;  /* 0xffffffb800347947 */ /* 0x000fea000383ffff */
.L_x_99:
[----:B------:R-:W-:Y:S01]  /*6110*/  BSSY B1, `(.L_x_118) ;  /* 0x0000006000017945 */ /* 0x000fe20003800000 */
[----:B------:R-:W-:-:S07]  /*6120*/  IMAD.MOV.U32 R15, RZ, RZ, -0x1 ;  /* 0xffffffffff0f7424 */ /* 0x000fce00078e00ff */
[----:B------:R-:W-:Y:S05]  /*6130*/  WARPSYNC.COLLECTIVE R15, `(.L_x_119) ;  /* 0x000000000f0c7348 */ /* 0x000fea0003c00000 */
[----:B------:R-:W-:Y:S02]  /*6140*/  ELECT P6, UR62, PT ;  /* 0x00000000003e782f */ /* 0x000fe400038c0000 */
[----:B------:R-:W-:Y:S01]  /*6150*/  MOV R14, UR62 ;  /* 0x0000003e000e7c02 */ /* 0x000fe20008000f00 */
[----:B------:R-:W-:Y:S10]  /*6160*/  ENDCOLLECTIVE ;  /* 0x000000000000791b */ /* 0x000ff40003800000 */
.L_x_119:
[----:B------:R-:W-:Y:S05]  /*6170*/  BSYNC B1 ;  /* 0x0000000000017941 */ /* 0x000fea0003800000 */
.L_x_118:
[----:B------:R-:W-:Y:S05]  /*6180*/  BRA `(.L_x_120) ;  /* 0xfffffff0003c7947 */ /* 0x000fea000383ffff */
.L_x_102:
[----:B0-----:R0:W1:Y:S02]  /*6190*/  SYNCS.PHASECHK.TRANS64.TRYWAIT P1, [R14+URZ+0x18], R7 ;  /* 0x000018070e0075a7 */ /* 0x001064000802017f */
[----:B-1----:R-:W-:Y:S05]  /*61a0*/  @!P1 NANOSLEEP.SYNCS 0x989680 ;  /* 0x009896800000995d */ /* 0x002fea0003900000 */
[----:B------:R-:W1:Y:S02]  /*61b0*/  @!P1 SYNCS.PHASECHK.TRANS64 P1, [R14+URZ+0x18], R7 ;  /* 0x000018070e0095a7 */ /* 0x000e64000802007f */
[----:B-1----:R-:W-:Y:S05]  /*61c0*/  @!P1 BRA `(.L_x_102) ;  /* 0xfffffffc00f09947 */ /* 0x002fea000383ffff */
[----:B------:R-:W-:Y:S05]  /*61d0*/  BRA `(.L_x_121) ;  /* 0xfffffff000707947 */ /* 0x000fea000383ffff */
.L_x_111:
[----:B------:R-:W-:Y:S01]  /*61e0*/  BSSY B0, `(.L_x_122) ;  /* 0x0000006000007945 */ /* 0x000fe20003800000 */
[----:B------:R-:W-:-:S07]  /*61f0*/  IMAD.MOV.U32 R15, RZ, RZ, -0x1 ;  /* 0xffffffffff0f7424 */ /* 0x000fce00078e00ff */
[----:B------:R-:W-:Y:S05]  /*6200*/  WARPSYNC.COLLECTIVE R15, `(.L_x_123) ;  /* 0x000000000f0c7348 */ /* 0x000fea0003c00000 */
[----:B------:R-:W-:Y:S02]  /*6210*/  ELECT P6, UR62, PT ;  /* 0x00000000003e782f */ /* 0x000fe400038c0000 */
[----:B------:R-:W-:Y:S01]  /*6220*/  MOV R14, UR62 ;  /* 0x0000003e000e7c02 */ /* 0x000fe20008000f00 */
[----:B------:R-:W-:Y:S10]  /*6230*/  ENDCOLLECTIVE ;  /* 0x000000000000791b */ /* 0x000ff40003800000 */
.L_x_123:
[----:B------:R-:W-:Y:S05]  /*6240*/  BSYNC B0 ;  /* 0x0000000000007941 */ /* 0x000fea0003800000 */
.L_x_122:
[----:B------:R-:W-:Y:S05]  /*6250*/  BRA `(.L_x_124) ;  /* 0xfffffff800f07947 */ /* 0x000fea000383ffff */
.L_x_115:
[----:B0-----:R0:W1:Y:S02]  /*6260*/  SYNCS.PHASECHK.TRANS64.TRYWAIT P0, [R7+URZ], R2 ;  /* 0x00000002070075a7 */ /* 0x001064000800017f */
[----:B-1----:R-:W-:Y:S05]  /*6270*/  @!P0 NANOSLEEP.SYNCS 0x989680 ;  /* 0x009896800000895d */ /* 0x002fea0003900000 */
[----:B------:R-:W1:Y:S02]  /*6280*/  @!P0 SYNCS.PHASECHK.TRANS64 P0, [R7+URZ], R2 ;  /* 0x00000002070085a7 */ /* 0x000e64000800007f */
[----:B-1----:R-:W-:Y:S05]  /*6290*/  @!P0 BRA `(.L_x_115) ;  /* 0xfffffffc00f08947 */ /* 0x002fea000383ffff */
[----:B------:R-:W-:Y:S05]  /*62a0*/  BRA `(.L_x_125) ;  /* 0xfffffffc00307947 */ /* 0x000fea000383ffff */
.L_x_116:
[----:B0-----:R0:W1:Y:S02]  /*62b0*/  SYNCS.PHASECHK.TRANS64.TRYWAIT P0, [R9+URZ], R4 ;  /* 0x00000004090075a7 */ /* 0x001064000800017f */
[----:B-1----:R-:W-:Y:S05]  /*62c0*/  @!P0 NANOSLEEP.SYNCS 0x989680 ;  /* 0x009896800000895d */ /* 0x002fea0003900000 */
[----:B------:R-:W1:Y:S02]  /*62d0*/  @!P0 SYNCS.PHASECHK.TRANS64 P0, [R9+URZ], R4 ;  /* 0x00000004090085a7 */ /* 0x000e64000800007f */
[----:B-1----:R-:W-:Y:S05]  /*62e0*/  @!P0 BRA `(.L_x_116) ;  /* 0xfffffffc00f08947 */ /* 0x002fea000383ffff */
[----:B------:R-:W-:Y:S05]  /*62f0*/  BRA `(.L_x_126) ;  /* 0xfffffffc00387947 */ /* 0x000fea000383ffff */
.L_x_127:
[----:B------:R-:W-:-:S00]  /*6300*/  BRA `(.L_x_127) ;  /* 0xfffffffc00fc7947 */ /* 0x000fc0000383ffff */
[----:B------:R-:W-:-:S00]  /*6310*/  NOP ;  /* 0x0000000000007918 */ /* 0x000fc00000000000 */
        /* <DEDUP_REMOVED lines=14> */
.L_x_128:


//--------------------- .nv.global.init           --------------------------
	.section	.nv.global.init,"aw",@progbits
.nv.global.init:
	.type		$str$22,@object
	.size		$str$22,($str$23 - $str$22)
$str$22:
        /*0000*/ 	.byte	0x6b, 0x5f, 0x74, 0x69, 0x6c, 0x65, 0x5f, 0x63, 0x6f, 0x75, 0x6e, 0x74, 0x20, 0x3e, 0x3d, 0x20
        /*0010*/ 	.byte	0x31, 0x00
	.type		$str$23,@object
	.size		$str$23,(__unnamed_1 - $str$23)
$str$23:
        /*0012*/ 	.byte	0x2f, 0x74, 0x6d, 0x70, 0x2f, 0x63, 0x75, 0x74, 0x6c, 0x61, 0x73, 0x73, 0x5f, 0x73, 0x77, 0x65
        /*0022*/ 	.byte	0x65, 0x70, 0x5f, 0x73, 0x72, 0x63, 0x2f, 0x69, 0x6e, 0x63, 0x6c, 0x75, 0x64, 0x65, 0x2f, 0x63
        /*0032*/ 	.byte	0x75, 0x74, 0x6c, 0x61, 0x73, 0x73, 0x2f, 0x67, 0x65, 0x6d, 0x6d, 0x2f, 0x63, 0x6f, 0x6c, 0x6c
        /*0042*/ 	.byte	0x65, 0x63, 0x74, 0x69, 0x76, 0x65, 0x2f, 0x73, 0x6d, 0x39, 0x30, 0x5f, 0x6d, 0x6d, 0x61, 0x5f
        /*0052*/ 	.byte	0x74, 0x6d, 0x61, 0x5f, 0x67, 0x6d, 0x6d, 0x61, 0x5f, 0x73, 0x73, 0x5f, 0x77, 0x61, 0x72, 0x70
        /*0062*/ 	.byte	0x73, 0x70, 0x65, 0x63, 0x69, 0x61, 0x6c, 0x69, 0x7a, 0x65, 0x64, 0x2e, 0x68, 0x70, 0x70, 0x00
	.type		__unnamed_1,@object
	.size		__unnamed_1,(.L_0 - __unnamed_1)
__unnamed_1:
        /*0072*/ 	.byte	0x76, 0x6f, 0x69, 0x64, 0x20, 0x63, 0x75, 0x74, 0x6c, 0x61, 0x73, 0x73, 0x3a, 0x3a, 0x67, 0x65
        /* <DEDUP_REMOVED lines=180> */
        /*0bc2*/ 	.byte	0x79, 0x5d, 0x00
.L_0:


//--------------------- .nv.shared._ZN7cutlass13device_kernelINS_4gemm6kernel13GemmUniversalIN4cute5tupleIJiiiiEEENS1_10collective13CollectiveMmaINS1_34MainloopSm90TmaGmmaWarpSpecializedILi3ENS5_IJNS4_1CILi1EEESB_SB_EEENS1_35KernelTmaWarpSpecializedCooperativeEEENS5_IJNSA_ILi128EEENSA_ILi64EEESF_EEENS_10bfloat16_tENS5_IJlSB_lEEESI_SJ_NS4_8TiledMMAINS4_8MMA_AtomIJNS4_4SM904GMMA27MMA_64x64x16_F32BF16BF16_SSILNSN_5MajorE0ELSP_0ELNSN_7ScaleInE1ELSQ_1EEEEEENS4_6LayoutINS5_IJNSA_ILi2EEESB_SB_EEENS5_IJSB_NSA_ILi0EEESW_EEEEENS5_IJNS4_10UnderscoreESZ_SZ_EEEEENS4_13SM90_TMA_LOADENS4_14ComposedLayoutINS4_7SwizzleILi3ELi4ELi3EEENS4_18smem_ptr_flag_bitsILi16EEENST_INS5_IJNSA_ILi8EEESG_EEENS5_IJSG_SB_EEEEEEEvNS4_8identityES12_S1C_vS1D_EENS_8epilogue10collective6detail29Sm90TmaWarpSpecializedAdapterINS1G_15DefaultEpilogueISI_SJ_SJ_NS1F_6thread17LinearCombinationISI_Li1EffLNS1K_9ScaleType4KindE0ELNS_15FloatRoundStyleE2ESI_EENS1_15EpilogueDefaultEEEEEvvEEEEvNT_6ParamsE --------------------------
	.section	.nv.shared._ZN7cutlass13device_kernelINS_4gemm6kernel13GemmUniversalIN4cute5tupleIJiiiiEEENS1_10collective13CollectiveMmaINS1_34MainloopSm90TmaGmmaWarpSpecializedILi3ENS5_IJNS4_1CILi1EEESB_SB_EEENS1_35KernelTmaWarpSpecializedCooperativeEEENS5_IJNSA_ILi128EEENSA_ILi64EEESF_EEENS_10bfloat16_tENS5_IJlSB_lEEESI_SJ_NS4_8TiledMMAINS4_8MMA_AtomIJNS4_4SM904GMMA27MMA_64x64x16_F32BF16BF16_SSILNSN_5MajorE0ELSP_0ELNSN_7ScaleInE1ELSQ_1EEEEEENS4_6LayoutINS5_IJNSA_ILi2EEESB_SB_EEENS5_IJSB_NSA_ILi0EEESW_EEEEENS5_IJNS4_10UnderscoreESZ_SZ_EEEEENS4_13SM90_TMA_LOADENS4_14ComposedLayoutINS4_7SwizzleILi3ELi4ELi3EEENS4_18smem_ptr_flag_bitsILi16EEENST_INS5_IJNSA_ILi8EEESG_EEENS5_IJSG_SB_EEEEEEEvNS4_8identityES12_S1C_vS1D_EENS_8epilogue10collective6detail29Sm90TmaWarpSpecializedAdapterINS1G_15DefaultEpilogueISI_SJ_SJ_NS1F_6thread17LinearCombinationISI_Li1EffLNS1K_9ScaleType4KindE0ELNS_15FloatRoundStyleE2ESI_EENS1_15EpilogueDefaultEEEEEvvEEEEvNT_6ParamsE,"aw",@nobits
	.sectionflags	@""
	.align	16
	.zero		1024


//--------------------- .nv.shared.reserved.0     --------------------------
	.section	.nv.shared.reserved.0,"aw",@nobits
	.weak		__nv_reservedSMEM_offset_0_alias
	.size		__nv_reservedSMEM_offset_0_alias, 0, 0
	.other		__nv_reservedSMEM_offset_0_alias,@"STO_CUDA_RESERVED_SHARED STV_DEFAULT"
__nv_reservedSMEM_offset_0_alias:
	.zero		0


//--------------------- .nv.global                --------------------------
	.section	.nv.global,"aw",@nobits
.nv.global:
	.type		_ZN40_INTERNAL_6f37d386_4_k_cu_8fa0f960_198394cute1_E,@object
	.size		_ZN40_INTERNAL_6f37d386_4_k_cu_8fa0f960_198394cute1_E,(_ZN40_INTERNAL_6f37d386_4_k_cu_8fa0f960_198394cuda3std3__45__cpo6cbeginE - _ZN40_INTERNAL_6f37d386_4_k_cu_8fa0f960_198394cute1_E)
_ZN40_INTERNAL_6f37d386_4_k_cu_8fa0f960_198394cute1_E:
	.zero		1
	.type		_ZN40_INTERNAL_6f37d386_4_k_cu_8fa0f960_198394cuda3std3__45__cpo6cbeginE,@object
	.size		_ZN40_INTERNAL_6f37d386_4_k_cu_8fa0f960_198394cuda3std3__45__cpo6cbeginE,(_ZN40_INTERNAL_6f37d386_4_k_cu_8fa0f960_198394cuda3std3__48in_placeE - _ZN40_INTERNAL_6f37d386_4_k_cu_8fa0f960_198394cuda3std3__45__cpo6cbeginE)
_ZN40_INTERNAL_6f37d386_4_k_cu_8fa0f960_198394cuda3std3__45__cpo6cbeginE:
	.zero		1
	.type		_ZN40_INTERNAL_6f37d386_4_k_cu_8fa0f960_198394cuda3std3__48in_placeE,@object
	.size		_ZN40_INTERNAL_6f37d386_4_k_cu_8fa0f960_198394cuda3std3__48in_placeE,(_ZN40_INTERNAL_6f37d386_4_k_cu_8fa0f960_198394cuda3std6ranges3__45__cpo9iter_moveE - _ZN40_INTERNAL_6f37d386_4_k_cu_8fa0f960_198394cuda3std3__48in_placeE)
_ZN40_INTERNAL_6f37d386_4_k_cu_8fa0f960_198394cuda3std3__48in_placeE:
	.zero		1
	.type		_ZN40_INTERNAL_6f37d386_4_k_cu_8fa0f960_198394cuda3std6ranges3__45__cpo9iter_moveE,@object
	.size		_ZN40_INTERNAL_6f37d386_4_k_cu_8fa0f960_198394cuda3std6ranges3__45__cpo9iter_moveE,(_ZN40_INTERNAL_6f37d386_4_k_cu_8fa0f960_198394cuda3std3__45__cpo5beginE - _ZN40_INTERNAL_6f37d386_4_k_cu_8fa0f960_198394cuda3std6ranges3__45__cpo9iter_moveE)
_ZN40_INTERNAL_6f37d386_4_k_cu_8fa0f960_198394cuda3std6ranges3__45__cpo9iter_moveE:
	.zero		1
	.type		_ZN40_INTERNAL_6f37d386_4_k_cu_8fa0f960_198394cuda3std3__45__cpo5beginE,@object
	.size		_ZN40_INTERNAL_6f37d386_4_k_cu_8fa0f960_198394cuda3std3__45__cpo5beginE,(_ZN40_INTERNAL_6f37d386_4_k_cu_8fa0f960_198394cuda3std3__442_GLOBAL__N__6f37d386_4_k_cu_8fa0f960_198396ignoreE - _ZN40_INTERNAL_6f37d386_4_k_cu_8fa0f960_198394cuda3std3__45__cpo5beginE)
_ZN40_INTERNAL_6f37d386_4_k_cu_8fa0f960_198394cuda3std3__45__cpo5beginE:
	.zero		1
	.type		_ZN40_INTERNAL_6f37d386_4_k_cu_8fa0f960_198394cuda3std3__442_GLOBAL__N__6f37d386_4_k_cu_8fa0f960_198396ignoreE,@object
	.size		_ZN40_INTERNAL_6f37d386_4_k_cu_8fa0f960_198394cuda3std3__442_GLOBAL__N__6f37d386_4_k_cu_8fa0f960_198396ignoreE,(_ZN40_INTERNAL_6f37d386_4_k_cu_8fa0f960_198394cute7productE - _ZN40_INTERNAL_6f37d386_4_k_cu_8fa0f960_198394cuda3std3__442_GLOBAL__N__6f37d386_4_k_cu_8fa0f960_198396ignoreE)
_ZN40_INTERNAL_6f37d386_4_k_cu_8fa0f960_198394cuda3std3__442_GLOBAL__N__6f37d386_4_k_cu_8fa0f960_198396ignoreE:
	.zero		1
	.type		_ZN40_INTERNAL_6f37d386_4_k_cu_8fa0f960_198394cute7productE,@object
	.size		_ZN40_INTERNAL_6f37d386_4_k_cu_8fa0f960_198394cute7productE,(_ZN40_INTERNAL_6f37d386_4_k_cu_8fa0f960_198394cuda3std3__45__cpo3endE - _ZN40_INTERNAL_6f37d386_4_k_cu_8fa0f960_198394cute7productE)
_ZN40_INTERNAL_6f37d386_4_k_cu_8fa0f960_198394cute7productE:
	.zero		1
	.type		_ZN40_INTERNAL_6f37d386_4_k_cu_8fa0f960_198394cuda3std3__45__cpo3endE,@object
	.size		_ZN40_INTERNAL_6f37d386_4_k_cu_8fa0f960_198394cuda3std3__45__cpo3endE,(_ZN40_INTERNAL_6f37d386_4_k_cu_8fa0f960_198394cuda3std3__419piecewise_constructE - _ZN40_INTERNAL_6f37d386_4_k_cu_8fa0f960_198394cuda3std3__45__cpo3endE)
_ZN40_INTERNAL_6f37d386_4_k_cu_8fa0f960_198394cuda3std3__45__cpo3endE:
	.zero		1
	.type		_ZN40_INTERNAL_6f37d386_4_k_cu_8fa0f960_198394cuda3std3__419piecewise_constructE,@object
	.size		_ZN40_INTERNAL_6f37d386_4_k_cu_8fa0f960_198394cuda3std3__419piecewise_constructE,(_ZN40_INTERNAL_6f37d386_4_k_cu_8fa0f960_198394cuda3std3__45__cpo4cendE - _ZN40_INTERNAL_6f37d386_4_k_cu_8fa0f960_198394cuda3std3__419piecewise_constructE)
_ZN40_INTERNAL_6f37d386_4_k_cu_8fa0f960_198394cuda3std3__419piecewise_constructE:
	.zero		1
	.type		_ZN40_INTERNAL_6f37d386_4_k_cu_8fa0f960_198394cuda3std3__45__cpo4cendE,@object
	.size		_ZN40_INTERNAL_6f37d386_4_k_cu_8fa0f960_198394cuda3std3__45__cpo4cendE,(_ZN40_INTERNAL_6f37d386_4_k_cu_8fa0f960_198394cuda3std6ranges3__45__cpo4swapE - _ZN40_INTERNAL_6f37d386_4_k_cu_8fa0f960_198394cuda3std3__45__cpo4cendE)
_ZN40_INTERNAL_6f37d386_4_k_cu_8fa0f960_198394cuda3std3__45__cpo4cendE:
	.zero		1
	.type		_ZN40_INTERNAL_6f37d386_4_k_cu_8fa0f960_198394cuda3std6ranges3__45__cpo4swapE,@object
	.size		_ZN40_INTERNAL_6f37d386_4_k_cu_8fa0f960_198394cuda3std6ranges3__45__cpo4swapE,(.L_8 - _ZN40_INTERNAL_6f37d386_4_k_cu_8fa0f960_198394cuda3std6ranges3__45__cpo4swapE)
_ZN40_INTERNAL_6f37d386_4_k_cu_8fa0f960_198394cuda3std6ranges3__45__cpo4swapE:
	.zero		1
.L_8:


//--------------------- .nv.constant0._ZN7cutlass13device_kernelINS_4gemm6kernel13GemmUniversalIN4cute5tupleIJiiiiEEENS1_10collective13CollectiveMmaINS1_34MainloopSm90TmaGmmaWarpSpecializedILi3ENS5_IJNS4_1CILi1EEESB_SB_EEENS1_35KernelTmaWarpSpecializedCooperativeEEENS5_IJNSA_ILi128EEENSA_ILi64EEESF_EEENS_10bfloat16_tENS5_IJlSB_lEEESI_SJ_NS4_8TiledMMAINS4_8MMA_AtomIJNS4_4SM904GMMA27MMA_64x64x16_F32BF16BF16_SSILNSN_5MajorE0ELSP_0ELNSN_7ScaleInE1ELSQ_1EEEEEENS4_6LayoutINS5_IJNSA_ILi2EEESB_SB_EEENS5_IJSB_NSA_ILi0EEESW_EEEEENS5_IJNS4_10UnderscoreESZ_SZ_EEEEENS4_13SM90_TMA_LOADENS4_14ComposedLayoutINS4_7SwizzleILi3ELi4ELi3EEENS4_18smem_ptr_flag_bitsILi16EEENST_INS5_IJNSA_ILi8EEESG_EEENS5_IJSG_SB_EEEEEEEvNS4_8identityES12_S1C_vS1D_EENS_8epilogue10collective6detail29Sm90TmaWarpSpecializedAdapterINS1G_15DefaultEpilogueISI_SJ_SJ_NS1F_6thread17LinearCombinationISI_Li1EffLNS1K_9ScaleType4KindE0ELNS_15FloatRoundStyleE2ESI_EENS1_15EpilogueDefaultEEEEEvvEEEEvNT_6ParamsE --------------------------
	.section	.nv.constant0._ZN7cutlass13device_kernelINS_4gemm6kernel13GemmUniversalIN4cute5tupleIJiiiiEEENS1_10collective13CollectiveMmaINS1_34MainloopSm90TmaGmmaWarpSpecializedILi3ENS5_IJNS4_1CILi1EEESB_SB_EEENS1_35KernelTmaWarpSpecializedCooperativeEEENS5_IJNSA_ILi128EEENSA_ILi64EEESF_EEENS_10bfloat16_tENS5_IJlSB_lEEESI_SJ_NS4_8TiledMMAINS4_8MMA_AtomIJNS4_4SM904GMMA27MMA_64x64x16_F32BF16BF16_SSILNSN_5MajorE0ELSP_0ELNSN_7ScaleInE1ELSQ_1EEEEEENS4_6LayoutINS5_IJNSA_ILi2EEESB_SB_EEENS5_IJSB_NSA_ILi0EEESW_EEEEENS5_IJNS4_10UnderscoreESZ_SZ_EEEEENS4_13SM90_TMA_LOADENS4_14ComposedLayoutINS4_7SwizzleILi3ELi4ELi3EEENS4_18smem_ptr_flag_bitsILi16EEENST_INS5_IJNSA_ILi8EEESG_EEENS5_IJSG_SB_EEEEEEEvNS4_8identityES12_S1C_vS1D_EENS_8epilogue10collective6detail29Sm90TmaWarpSpecializedAdapterINS1G_15DefaultEpilogueISI_SJ_SJ_NS1F_6thread17LinearCombinationISI_Li1EffLNS1K_9ScaleType4KindE0ELNS_15FloatRoundStyleE2ESI_EENS1_15EpilogueDefaultEEEEEvvEEEEvNT_6ParamsE,"a",@progbits
	.sectionflags	@""
	.align	4
.nv.constant0._ZN7cutlass13device_kernelINS_4gemm6kernel13GemmUniversalIN4cute5tupleIJiiiiEEENS1_10collective13CollectiveMmaINS1_34MainloopSm90TmaGmmaWarpSpecializedILi3ENS5_IJNS4_1CILi1EEESB_SB_EEENS1_35KernelTmaWarpSpecializedCooperativeEEENS5_IJNSA_ILi128EEENSA_ILi64EEESF_EEENS_10bfloat16_tENS5_IJlSB_lEEESI_SJ_NS4_8TiledMMAINS4_8MMA_AtomIJNS4_4SM904GMMA27MMA_64x64x16_F32BF16BF16_SSILNSN_5MajorE0ELSP_0ELNSN_7ScaleInE1ELSQ_1EEEEEENS4_6LayoutINS5_IJNSA_ILi2EEESB_SB_EEENS5_IJSB_NSA_ILi0EEESW_EEEEENS5_IJNS4_10UnderscoreESZ_SZ_EEEEENS4_13SM90_TMA_LOADENS4_14ComposedLayoutINS4_7SwizzleILi3ELi4ELi3EEENS4_18smem_ptr_flag_bitsILi16EEENST_INS5_IJNSA_ILi8EEESG_EEENS5_IJSG_SB_EEEEEEEvNS4_8identityES12_S1C_vS1D_EENS_8epilogue10collective6detail29Sm90TmaWarpSpecializedAdapterINS1G_15DefaultEpilogueISI_SJ_SJ_NS1F_6thread17LinearCombinationISI_Li1EffLNS1K_9ScaleType4KindE0ELNS_15FloatRoundStyleE2ESI_EENS1_15EpilogueDefaultEEEEEvvEEEEvNT_6ParamsE:
	.zero		1664


//--------------------- SYMBOLS --------------------------

	.type		.nv.reservedSmem.offset0,@object
	.size		.nv.reservedSmem.offset0,0x4
	.type		__assertfail,@function
